	.target	sm_90a

	.elftype	@"ET_EXEC"


//--------------------- .note.nv.tkinfo           --------------------------
	.section	.note.nv.tkinfo,"",@"SHT_NOTE"
	.sectionflags	@"SHF_NOTE_NV_TKINFO"
	.tkinfo
        /*0018*/ 	.word	0x00000002
        /*0030*/ 	.string	""
        /*0030*/ 	.string	"ptxas"
        /*0030*/ 	.string	"Cuda compilation tools, release 13.0, V13.0.88"
        /*0030*/ 	.string	"Build cuda_13.0.r13.0/compiler.36424714_0"
        /*0030*/ 	.string	"-arch sm_90a -m 64 "



//--------------------- .note.nv.cuinfo           --------------------------
	.section	.note.nv.cuinfo,"",@"SHT_NOTE"
	.sectionflags	@"SHF_NOTE_NV_CUINFO"
        /*0018*/ 	.short	0x0002
        /*001a*/ 	.short	0x005a
        /*001c*/ 	.short	0x0082
	.zero		2


//--------------------- .nv.info                  --------------------------
	.section	.nv.info,"",@"SHT_CUDA_INFO"
	.align	4


	//----- nvinfo : EIATTR_REGCOUNT
	.align		4
        /*0000*/ 	.byte	0x04, 0x2f
        /*0002*/ 	.short	(.L_12 - .L_11)
	.align		4
.L_11:
        /*0004*/ 	.word	index@(_ZN7cutlass13device_kernelINS_4conv6kernel13ConvUniversalINS1_16ConvProblemShapeILNS1_8OperatorE2ELi3EEENS1_10collective14CollectiveConvINS1_46MainloopSm90TmaGmmaWarpSpecializedImplicitGemmILS5_2ELi9ELi3EN4cute5tupleIJNSA_1CILi2EEENSC_ILi1EEESE_EEENS1_36KernelImplicitTmaWarpSpecializedSm90ELi1EEENSB_IJNSC_ILi64EEENSB_IJNSC_ILi128EEEEEENSB_IJSI_EEEEEENS_10bfloat16_tESN_NSA_8TiledMMAINSA_8MMA_AtomIJNSA_4SM904GMMA28MMA_64x128x16_F32BF16BF16_SSILNSR_5MajorE1ELST_1ELNSR_7ScaleInE1ELSU_1EEEEEENSA_6LayoutINSB_IJSE_SE_SE_EEENSB_IJNSC_ILi0EEESZ_SZ_EEEEENSB_IJNSA_10UnderscoreES12_S12_EEEEENS7_6detail26Sm90ImplicitGemmTileTraitsINSA_13SM90_TMA_LOADENSA_14ComposedLayoutINSA_7SwizzleILi3ELi4ELi3EEENSA_18smem_ptr_flag_bitsILi16EEENSX_INSB_IJNSB_IJSI_SE_EEENSB_IJNSC_ILi8EEES1E_EEENSB_IJSE_NSC_ILi9EEEEEEEEENSB_IJNSB_IJSE_SZ_EEENSB_IJSI_NSC_ILi512EEEEEENSB_IJSZ_NSC_ILi4096EEEEEEEEEEEEEvEENS16_INSA_30SM90_TMA_LOAD_IM2COL_MULTICASTENS18_IS1A_S1C_NSX_INSB_IJNSB_IJSI_SD_EEES1F_S1H_EEENSB_IJNSB_IJSE_S1M_EEES1L_NSB_IJSZ_NSC_ILi8192EEEEEEEEEEEEEvEEEENS_8epilogue10collective6detail29Sm90TmaWarpSpecializedAdapterINS24_15DefaultEpilogueISN_NSB_IJlNSB_IJSE_lllEEESZ_EEES29_NS23_6thread17LinearCombinationISN_Li1EffLNS2A_9ScaleType4KindE0ELNS_15FloatRoundStyleE2ESN_EENS_4gemm15EpilogueDefaultEEEEEvvEEEEvNT_6ParamsE)
        /*0008*/ 	.word	0x00000066


	//----- nvinfo : EIATTR_FRAME_SIZE
	.align		4
.L_12:
        /*000c*/ 	.byte	0x04, 0x11
        /*000e*/ 	.short	(.L_14 - .L_13)
	.align		4
.L_13:
        /*0010*/ 	.word	index@(_ZN7cutlass13device_kernelINS_4conv6kernel13ConvUniversalINS1_16ConvProblemShapeILNS1_8OperatorE2ELi3EEENS1_10collective14CollectiveConvINS1_46MainloopSm90TmaGmmaWarpSpecializedImplicitGemmILS5_2ELi9ELi3EN4cute5tupleIJNSA_1CILi2EEENSC_ILi1EEESE_EEENS1_36KernelImplicitTmaWarpSpecializedSm90ELi1EEENSB_IJNSC_ILi64EEENSB_IJNSC_ILi128EEEEEENSB_IJSI_EEEEEENS_10bfloat16_tESN_NSA_8TiledMMAINSA_8MMA_AtomIJNSA_4SM904GMMA28MMA_64x128x16_F32BF16BF16_SSILNSR_5MajorE1ELST_1ELNSR_7ScaleInE1ELSU_1EEEEEENSA_6LayoutINSB_IJSE_SE_SE_EEENSB_IJNSC_ILi0EEESZ_SZ_EEEEENSB_IJNSA_10UnderscoreES12_S12_EEEEENS7_6detail26Sm90ImplicitGemmTileTraitsINSA_13SM90_TMA_LOADENSA_14ComposedLayoutINSA_7SwizzleILi3ELi4ELi3EEENSA_18smem_ptr_flag_bitsILi16EEENSX_INSB_IJNSB_IJSI_SE_EEENSB_IJNSC_ILi8EEES1E_EEENSB_IJSE_NSC_ILi9EEEEEEEEENSB_IJNSB_IJSE_SZ_EEENSB_IJSI_NSC_ILi512EEEEEENSB_IJSZ_NSC_ILi4096EEEEEEEEEEEEEvEENS16_INSA_30SM90_TMA_LOAD_IM2COL_MULTICASTENS18_IS1A_S1C_NSX_INSB_IJNSB_IJSI_SD_EEES1F_S1H_EEENSB_IJNSB_IJSE_S1M_EEES1L_NSB_IJSZ_NSC_ILi8192EEEEEEEEEEEEEvEEEENS_8epilogue10collective6detail29Sm90TmaWarpSpecializedAdapterINS24_15DefaultEpilogueISN_NSB_IJlNSB_IJSE_lllEEESZ_EEES29_NS23_6thread17LinearCombinationISN_Li1EffLNS2A_9ScaleType4KindE0ELNS_15FloatRoundStyleE2ESN_EENS_4gemm15EpilogueDefaultEEEEEvvEEEEvNT_6ParamsE)
        /*0014*/ 	.word	0x00000000


	//----- nvinfo : EIATTR_MIN_STACK_SIZE
	.align		4
.L_14:
        /*0018*/ 	.byte	0x04, 0x12
        /*001a*/ 	.short	(.L_16 - .L_15)
	.align		4
.L_15:
        /*001c*/ 	.word	index@(_ZN7cutlass13device_kernelINS_4conv6kernel13ConvUniversalINS1_16ConvProblemShapeILNS1_8OperatorE2ELi3EEENS1_10collective14CollectiveConvINS1_46MainloopSm90TmaGmmaWarpSpecializedImplicitGemmILS5_2ELi9ELi3EN4cute5tupleIJNSA_1CILi2EEENSC_ILi1EEESE_EEENS1_36KernelImplicitTmaWarpSpecializedSm90ELi1EEENSB_IJNSC_ILi64EEENSB_IJNSC_ILi128EEEEEENSB_IJSI_EEEEEENS_10bfloat16_tESN_NSA_8TiledMMAINSA_8MMA_AtomIJNSA_4SM904GMMA28MMA_64x128x16_F32BF16BF16_SSILNSR_5MajorE1ELST_1ELNSR_7ScaleInE1ELSU_1EEEEEENSA_6LayoutINSB_IJSE_SE_SE_EEENSB_IJNSC_ILi0EEESZ_SZ_EEEEENSB_IJNSA_10UnderscoreES12_S12_EEEEENS7_6detail26Sm90ImplicitGemmTileTraitsINSA_13SM90_TMA_LOADENSA_14ComposedLayoutINSA_7SwizzleILi3ELi4ELi3EEENSA_18smem_ptr_flag_bitsILi16EEENSX_INSB_IJNSB_IJSI_SE_EEENSB_IJNSC_ILi8EEES1E_EEENSB_IJSE_NSC_ILi9EEEEEEEEENSB_IJNSB_IJSE_SZ_EEENSB_IJSI_NSC_ILi512EEEEEENSB_IJSZ_NSC_ILi4096EEEEEEEEEEEEEvEENS16_INSA_30SM90_TMA_LOAD_IM2COL_MULTICASTENS18_IS1A_S1C_NSX_INSB_IJNSB_IJSI_SD_EEES1F_S1H_EEENSB_IJNSB_IJSE_S1M_EEES1L_NSB_IJSZ_NSC_ILi8192EEEEEEEEEEEEEvEEEENS_8epilogue10collective6detail29Sm90TmaWarpSpecializedAdapterINS24_15DefaultEpilogueISN_NSB_IJlNSB_IJSE_lllEEESZ_EEES29_NS23_6thread17LinearCombinationISN_Li1EffLNS2A_9ScaleType4KindE0ELNS_15FloatRoundStyleE2ESN_EENS_4gemm15EpilogueDefaultEEEEEvvEEEEvNT_6ParamsE)
        /*0020*/ 	.word	0x00000000
.L_16:


//--------------------- .nv.compat                --------------------------
	.section	.nv.compat,"",@"SHT_CUDA_COMPAT_INFO"
	.align	4
        /*0000*/ 	.byte	0x02, 0x09, 0x01, 0x00, 0x02, 0x02, 0x04, 0x00, 0x02, 0x05, 0x05, 0x00, 0x03, 0x07, 0x01, 0x01
        /*0010*/ 	.byte	0x02, 0x03, 0x01, 0x00, 0x02, 0x06, 0x01, 0x00, 0x04, 0x0b, 0x08, 0x00, 0x00, 0x00, 0x00, 0x00
        /*0020*/ 	.byte	0x00, 0x00, 0x00, 0x00


//--------------------- .nv.info._ZN7cutlass13device_kernelINS_4conv6kernel13ConvUniversalINS1_16ConvProblemShapeILNS1_8OperatorE2ELi3EEENS1_10collective14CollectiveConvINS1_46MainloopSm90TmaGmmaWarpSpecializedImplicitGemmILS5_2ELi9ELi3EN4cute5tupleIJNSA_1CILi2EEENSC_ILi1EEESE_EEENS1_36KernelImplicitTmaWarpSpecializedSm90ELi1EEENSB_IJNSC_ILi64EEENSB_IJNSC_ILi128EEEEEENSB_IJSI_EEEEEENS_10bfloat16_tESN_NSA_8TiledMMAINSA_8MMA_AtomIJNSA_4SM904GMMA28MMA_64x128x16_F32BF16BF16_SSILNSR_5MajorE1ELST_1ELNSR_7ScaleInE1ELSU_1EEEEEENSA_6LayoutINSB_IJSE_SE_SE_EEENSB_IJNSC_ILi0EEESZ_SZ_EEEEENSB_IJNSA_10UnderscoreES12_S12_EEEEENS7_6detail26Sm90ImplicitGemmTileTraitsINSA_13SM90_TMA_LOADENSA_14ComposedLayoutINSA_7SwizzleILi3ELi4ELi3EEENSA_18smem_ptr_flag_bitsILi16EEENSX_INSB_IJNSB_IJSI_SE_EEENSB_IJNSC_ILi8EEES1E_EEENSB_IJSE_NSC_ILi9EEEEEEEEENSB_IJNSB_IJSE_SZ_EEENSB_IJSI_NSC_ILi512EEEEEENSB_IJSZ_NSC_ILi4096EEEEEEEEEEEEEvEENS16_INSA_30SM90_TMA_LOAD_IM2COL_MULTICASTENS18_IS1A_S1C_NSX_INSB_IJNSB_IJSI_SD_EEES1F_S1H_EEENSB_IJNSB_IJSE_S1M_EEES1L_NSB_IJSZ_NSC_ILi8192EEEEEEEEEEEEEvEEEENS_8epilogue10collective6detail29Sm90TmaWarpSpecializedAdapterINS24_15DefaultEpilogueISN_NSB_IJlNSB_IJSE_lllEEESZ_EEES29_NS23_6thread17LinearCombinationISN_Li1EffLNS2A_9ScaleType4KindE0ELNS_15FloatRoundStyleE2ESN_EENS_4gemm15EpilogueDefaultEEEEEvvEEEEvNT_6ParamsE --------------------------
	.section	.nv.info._ZN7cutlass13device_kernelINS_4conv6kernel13ConvUniversalINS1_16ConvProblemShapeILNS1_8OperatorE2ELi3EEENS1_10collective14CollectiveConvINS1_46MainloopSm90TmaGmmaWarpSpecializedImplicitGemmILS5_2ELi9ELi3EN4cute5tupleIJNSA_1CILi2EEENSC_ILi1EEESE_EEENS1_36KernelImplicitTmaWarpSpecializedSm90ELi1EEENSB_IJNSC_ILi64EEENSB_IJNSC_ILi128EEEEEENSB_IJSI_EEEEEENS_10bfloat16_tESN_NSA_8TiledMMAINSA_8MMA_AtomIJNSA_4SM904GMMA28MMA_64x128x16_F32BF16BF16_SSILNSR_5MajorE1ELST_1ELNSR_7ScaleInE1ELSU_1EEEEEENSA_6LayoutINSB_IJSE_SE_SE_EEENSB_IJNSC_ILi0EEESZ_SZ_EEEEENSB_IJNSA_10UnderscoreES12_S12_EEEEENS7_6detail26Sm90ImplicitGemmTileTraitsINSA_13SM90_TMA_LOADENSA_14ComposedLayoutINSA_7SwizzleILi3ELi4ELi3EEENSA_18smem_ptr_flag_bitsILi16EEENSX_INSB_IJNSB_IJSI_SE_EEENSB_IJNSC_ILi8EEES1E_EEENSB_IJSE_NSC_ILi9EEEEEEEEENSB_IJNSB_IJSE_SZ_EEENSB_IJSI_NSC_ILi512EEEEEENSB_IJSZ_NSC_ILi4096EEEEEEEEEEEEEvEENS16_INSA_30SM90_TMA_LOAD_IM2COL_MULTICASTENS18_IS1A_S1C_NSX_INSB_IJNSB_IJSI_SD_EEES1F_S1H_EEENSB_IJNSB_IJSE_S1M_EEES1L_NSB_IJSZ_NSC_ILi8192EEEEEEEEEEEEEvEEEENS_8epilogue10collective6detail29Sm90TmaWarpSpecializedAdapterINS24_15DefaultEpilogueISN_NSB_IJlNSB_IJSE_lllEEESZ_EEES29_NS23_6thread17LinearCombinationISN_Li1EffLNS2A_9ScaleType4KindE0ELNS_15FloatRoundStyleE2ESN_EENS_4gemm15EpilogueDefaultEEEEEvvEEEEvNT_6ParamsE,"",@"SHT_CUDA_INFO"
	.sectionflags	@""
	.align	4


	//----- nvinfo : EIATTR_CUDA_API_VERSION
	.align		4
        /*0000*/ 	.byte	0x04, 0x37
        /*0002*/ 	.short	(.L_18 - .L_17)
.L_17:
        /*0004*/ 	.word	0x00000082


	//----- nvinfo : EIATTR_KPARAM_INFO
	.align		4
.L_18:
        /*0008*/ 	.byte	0x04, 0x17
        /*000a*/ 	.short	(.L_20 - .L_19)
.L_19:
        /*000c*/ 	.word	0x00000000
        /*0010*/ 	.short	0x0000
        /*0012*/ 	.short	0x0070
        /*0014*/ 	.byte	0x00, 0xf0, 0x01, 0x10


	//----- nvinfo : EIATTR_SPARSE_MMA_MASK
	.align		4
.L_20:
        /*0018*/ 	.byte	0x03, 0x50
        /*001a*/ 	.short	0x0000


	//----- nvinfo : EIATTR_MAXREG_COUNT
	.align		4
        /*001c*/ 	.byte	0x03, 0x1b
        /*001e*/ 	.short	0x00ff


	//----- nvinfo : EIATTR_NUM_BARRIERS
	.align		4
        /*0020*/ 	.byte	0x02, 0x4c
        /*0022*/ 	.byte	0x01
	.zero		1


	//----- nvinfo : EIATTR_MERCURY_ISA_VERSION
	.align		4
        /*0024*/ 	.byte	0x03, 0x5f
        /*0026*/ 	.short	0x0101


	//----- nvinfo : EIATTR_COOP_GROUP_MASK_REGIDS
	.align		4
        /*0028*/ 	.byte	0x04, 0x29
        /*002a*/ 	.short	(.L_22 - .L_21)


	//   ....[0]....
.L_21:
        /*002c*/ 	.word	0xffffffff


	//   ....[1]....
        /*0030*/ 	.word	0xffffffff


	//   ....[2]....
        /*0034*/ 	.word	0xffffffff


	//   ....[3]....
        /*0038*/ 	.word	0xffffffff


	//----- nvinfo : EIATTR_COOP_GROUP_INSTR_OFFSETS
	.align		4
.L_22:
        /*003c*/ 	.byte	0x04, 0x28
        /*003e*/ 	.short	(.L_24 - .L_23)


	//   ....[0]....
.L_23:
        /*0040*/ 	.word	0x00000070


	//   ....[1]....
        /*0044*/ 	.word	0x00000080


	//   ....[2]....
        /*0048*/ 	.word	0x00000140


	//   ....[3]....
        /*004c*/ 	.word	0x00000770


	//----- nvinfo : EIATTR_MBARRIER_INSTR_OFFSETS
	.align		4
.L_24:
        /*0050*/ 	.byte	0x04, 0x39
        /*0052*/ 	.short	(.L_26 - .L_25)


	//   ....[0]....
.L_25:
        /*0054*/ 	.word	0x00000310
        /*0058*/ 	.word	0x000000ff
        /*005c*/ 	.word	0x00036000
        /*0060*/ 	.short	0x0100
        /*0062*/ 	.byte	0x08
	.zero		1


	//   ....[1]....
        /*0064*/ 	.word	0x00000320
        /*0068*/ 	.word	0x000000ff
        /*006c*/ 	.word	0x00036048
        /*0070*/ 	.short	0x0100
        /*0072*/ 	.byte	0x08
	.zero		1


	//   ....[2]....
        /*0074*/ 	.word	0x00000330
        /*0078*/ 	.word	0x000000ff
        /*007c*/ 	.word	0x00036008
        /*0080*/ 	.short	0x0100
        /*0082*/ 	.byte	0x08
	.zero		1


	//   ....[3]....
        /*0084*/ 	.word	0x00000340
        /*0088*/ 	.word	0x000000ff
        /*008c*/ 	.word	0x00036050
        /*0090*/ 	.short	0x0100
        /*0092*/ 	.byte	0x08
	.zero		1


	//   ....[4]....
        /*0094*/ 	.word	0x00000350
        /*0098*/ 	.word	0x000000ff
        /*009c*/ 	.word	0x00036010
        /*00a0*/ 	.short	0x0100
        /*00a2*/ 	.byte	0x08
	.zero		1


	//   ....[5]....
        /*00a4*/ 	.word	0x00000360
        /*00a8*/ 	.word	0x000000ff
        /*00ac*/ 	.word	0x00036058
        /*00b0*/ 	.short	0x0100
        /*00b2*/ 	.byte	0x08
	.zero		1


	//   ....[6]....
        /*00b4*/ 	.word	0x00000370
        /*00b8*/ 	.word	0x000000ff
        /*00bc*/ 	.word	0x00036018
        /*00c0*/ 	.short	0x0100
        /*00c2*/ 	.byte	0x08
	.zero		1


	//   ....[7]....
        /*00c4*/ 	.word	0x00000380
        /*00c8*/ 	.word	0x000000ff
        /*00cc*/ 	.word	0x00036060
        /*00d0*/ 	.short	0x0100
        /*00d2*/ 	.byte	0x08
	.zero		1


	//   ....[8]....
        /*00d4*/ 	.word	0x00000390
        /*00d8*/ 	.word	0x000000ff
        /*00dc*/ 	.word	0x00036020
        /*00e0*/ 	.short	0x0100
        /*00e2*/ 	.byte	0x08
	.zero		1


	//   ....[9]....
        /*00e4*/ 	.word	0x000003a0
        /*00e8*/ 	.word	0x000000ff
        /*00ec*/ 	.word	0x00036068
        /*00f0*/ 	.short	0x0100
        /*00f2*/ 	.byte	0x08
	.zero		1


	//   ....[10]....
        /*00f4*/ 	.word	0x000003b0
        /*00f8*/ 	.word	0x000000ff
        /*00fc*/ 	.word	0x00036028
        /*0100*/ 	.short	0x0100
        /*0102*/ 	.byte	0x08
	.zero		1


	//   ....[11]....
        /*0104*/ 	.word	0x000003c0
        /*0108*/ 	.word	0x000000ff
        /*010c*/ 	.word	0x00036070
        /*0110*/ 	.short	0x0100
        /*0112*/ 	.byte	0x08
	.zero		1


	//   ....[12]....
        /*0114*/ 	.word	0x000003d0
        /*0118*/ 	.word	0x000000ff
        /*011c*/ 	.word	0x00036030
        /*0120*/ 	.short	0x0100
        /*0122*/ 	.byte	0x08
	.zero		1


	//   ....[13]....
        /*0124*/ 	.word	0x000003e0
        /*0128*/ 	.word	0x000000ff
        /*012c*/ 	.word	0x00036078
        /*0130*/ 	.short	0x0100
        /*0132*/ 	.byte	0x08
	.zero		1


	//   ....[14]....
        /*0134*/ 	.word	0x000003f0
        /*0138*/ 	.word	0x000000ff
        /*013c*/ 	.word	0x00036038
        /*0140*/ 	.short	0x0100
        /*0142*/ 	.byte	0x08
	.zero		1


	//   ....[15]....
        /*0144*/ 	.word	0x00000400
        /*0148*/ 	.word	0x000000ff
        /*014c*/ 	.word	0x00036080
        /*0150*/ 	.short	0x0100
        /*0152*/ 	.byte	0x08
	.zero		1


	//   ....[16]....
        /*0154*/ 	.word	0x00000410
        /*0158*/ 	.word	0x000000ff
        /*015c*/ 	.word	0x00036040
        /*0160*/ 	.short	0x0100
        /*0162*/ 	.byte	0x08
	.zero		1


	//   ....[17]....
        /*0164*/ 	.word	0x00000420
        /*0168*/ 	.word	0x000000ff
        /*016c*/ 	.word	0x00036088
        /*0170*/ 	.short	0x0100
        /*0172*/ 	.byte	0x08
	.zero		1


	//   ....[18]....
        /*0174*/ 	.word	0x000012d0
        /*0178*/ 	.word	0x0000000c
        /*017c*/ 	.word	0x00036000
        /*0180*/ 	.short	0x010a
        /*0182*/ 	.byte	0x3f
	.zero		1


	//   ....[19]....
        /*0184*/ 	.word	0x00001680
        /*0188*/ 	.word	0x0000000d
        /*018c*/ 	.word	0x00036000
        /*0190*/ 	.short	0x010a
        /*0192*/ 	.byte	0x3f
	.zero		1


	//   ....[20]....
        /*0194*/ 	.word	0x000018a0
        /*0198*/ 	.word	0x0000000d
        /*019c*/ 	.word	0x00000000
        /*01a0*/ 	.short	0x0101
        /*01a2*/ 	.byte	0x3f
	.zero		1


	//   ....[21]....
        /*01a4*/ 	.word	0x00001b50
        /*01a8*/ 	.word	0x00000003
        /*01ac*/ 	.word	0x00000000
        /*01b0*/ 	.short	0x0101
        /*01b2*/ 	.byte	0x3f
	.zero		1


	//   ....[22]....
        /*01b4*/ 	.word	0x00006720
        /*01b8*/ 	.word	0x0000000a
        /*01bc*/ 	.word	0x00036048
        /*01c0*/ 	.short	0x010a
        /*01c2*/ 	.byte	0x3f
	.zero		1


	//   ....[23]....
        /*01c4*/ 	.word	0x00006fb0
        /*01c8*/ 	.word	0x00000004
        /*01cc*/ 	.word	0x00000000
        /*01d0*/ 	.short	0x010a
        /*01d2*/ 	.byte	0x3f
	.zero		1


	//   ....[24]....
        /*01d4*/ 	.word	0x00007060
        /*01d8*/ 	.word	0x00000000
        /*01dc*/ 	.word	0x00000000
        /*01e0*/ 	.short	0x010a
        /*01e2*/ 	.byte	0x3f
	.zero		1


	//   ....[25]....
        /*01e4*/ 	.word	0x00007110
        /*01e8*/ 	.word	0x00000000
        /*01ec*/ 	.word	0x00000000
        /*01f0*/ 	.short	0x010a
        /*01f2*/ 	.byte	0x3f
	.zero		1


	//   ....[26]....
        /*01f4*/ 	.word	0x000071c0
        /*01f8*/ 	.word	0x00000000
        /*01fc*/ 	.word	0x00000000
        /*0200*/ 	.short	0x010a
        /*0202*/ 	.byte	0x3f
	.zero		1


	//   ....[27]....
        /*0204*/ 	.word	0x00007270
        /*0208*/ 	.word	0x00000000
        /*020c*/ 	.word	0x00000000
        /*0210*/ 	.short	0x010a
        /*0212*/ 	.byte	0x3f
	.zero		1


	//   ....[28]....
        /*0214*/ 	.word	0x00007320
        /*0218*/ 	.word	0x00000000
        /*021c*/ 	.word	0x00000000
        /*0220*/ 	.short	0x010a
        /*0222*/ 	.byte	0x3f
	.zero		1


	//   ....[29]....
        /*0224*/ 	.word	0x000073d0
        /*0228*/ 	.word	0x00000000
        /*022c*/ 	.word	0x00000000
        /*0230*/ 	.short	0x010a
        /*0232*/ 	.byte	0x3f
	.zero		1


	//   ....[30]....
        /*0234*/ 	.word	0x00007480
        /*0238*/ 	.word	0x00000000
        /*023c*/ 	.word	0x00000000
        /*0240*/ 	.short	0x010a
        /*0242*/ 	.byte	0x3f
	.zero		1


	//   ....[31]....
        /*0244*/ 	.word	0x00007530
        /*0248*/ 	.word	0x00000002
        /*024c*/ 	.word	0x00000000
        /*0250*/ 	.short	0x010a
        /*0252*/ 	.byte	0x3f
	.zero		1


	//----- nvinfo : EIATTR_NUM_MBARRIERS
	.align		4
.L_26:
        /*0254*/ 	.byte	0x03, 0x38
        /*0256*/ 	.short	0x0012


	//----- nvinfo : EIATTR_EXIT_INSTR_OFFSETS
	.align		4
        /*0258*/ 	.byte	0x04, 0x1c
        /*025a*/ 	.short	(.L_28 - .L_27)


	//   ....[0]....
.L_27:
        /*025c*/ 	.word	0x00000ff0


	//   ....[1]....
        /*0260*/ 	.word	0x00001d30


	//   ....[2]....
        /*0264*/ 	.word	0x00001e10


	//   ....[3]....
        /*0268*/ 	.word	0x00001f00


	//   ....[4]....
        /*026c*/ 	.word	0x00005210


	//   ....[5]....
        /*0270*/ 	.word	0x00005240


	//   ....[6]....
        /*0274*/ 	.word	0x00006490


	//   ....[7]....
        /*0278*/ 	.word	0x000064c0


	//   ....[8]....
        /*027c*/ 	.word	0x000064e0


	//   ....[9]....
        /*0280*/ 	.word	0x00006ea0


	//   ....[10]....
        /*0284*/ 	.word	0x00007560


	//----- nvinfo : EIATTR_MAX_THREADS
	.align		4
.L_28:
        /*0288*/ 	.byte	0x04, 0x05
        /*028a*/ 	.short	(.L_30 - .L_29)
.L_29:
        /*028c*/ 	.word	0x00000100
        /*0290*/ 	.word	0x00000001
        /*0294*/ 	.word	0x00000001


	//----- nvinfo : EIATTR_CRS_STACK_SIZE
	.align		4
.L_30:
        /*0298*/ 	.byte	0x04, 0x1e
        /*029a*/ 	.short	(.L_32 - .L_31)
.L_31:
        /*029c*/ 	.word	0x00000000


	//----- nvinfo : EIATTR_CBANK_PARAM_SIZE
	.align		4
.L_32:
        /*02a0*/ 	.byte	0x03, 0x19
        /*02a2*/ 	.short	0x0470


	//----- nvinfo : EIATTR_PARAM_CBANK
	.align		4
        /*02a4*/ 	.byte	0x04, 0x0a
        /*02a6*/ 	.short	(.L_34 - .L_33)
	.align		4
.L_33:
        /*02a8*/ 	.word	index@(.nv.constant0._ZN7cutlass13device_kernelINS_4conv6kernel13ConvUniversalINS1_16ConvProblemShapeILNS1_8OperatorE2ELi3EEENS1_10collective14CollectiveConvINS1_46MainloopSm90TmaGmmaWarpSpecializedImplicitGemmILS5_2ELi9ELi3EN4cute5tupleIJNSA_1CILi2EEENSC_ILi1EEESE_EEENS1_36KernelImplicitTmaWarpSpecializedSm90ELi1EEENSB_IJNSC_ILi64EEENSB_IJNSC_ILi128EEEEEENSB_IJSI_EEEEEENS_10bfloat16_tESN_NSA_8TiledMMAINSA_8MMA_AtomIJNSA_4SM904GMMA28MMA_64x128x16_F32BF16BF16_SSILNSR_5MajorE1ELST_1ELNSR_7ScaleInE1ELSU_1EEEEEENSA_6LayoutINSB_IJSE_SE_SE_EEENSB_IJNSC_ILi0EEESZ_SZ_EEEEENSB_IJNSA_10UnderscoreES12_S12_EEEEENS7_6detail26Sm90ImplicitGemmTileTraitsINSA_13SM90_TMA_LOADENSA_14ComposedLayoutINSA_7SwizzleILi3ELi4ELi3EEENSA_18smem_ptr_flag_bitsILi16EEENSX_INSB_IJNSB_IJSI_SE_EEENSB_IJNSC_ILi8EEES1E_EEENSB_IJSE_NSC_ILi9EEEEEEEEENSB_IJNSB_IJSE_SZ_EEENSB_IJSI_NSC_ILi512EEEEEENSB_IJSZ_NSC_ILi4096EEEEEEEEEEEEEvEENS16_INSA_30SM90_TMA_LOAD_IM2COL_MULTICASTENS18_IS1A_S1C_NSX_INSB_IJNSB_IJSI_SD_EEES1F_S1H_EEENSB_IJNSB_IJSE_S1M_EEES1L_NSB_IJSZ_NSC_ILi8192EEEEEEEEEEEEEvEEEENS_8epilogue10collective6detail29Sm90TmaWarpSpecializedAdapterINS24_15DefaultEpilogueISN_NSB_IJlNSB_IJSE_lllEEESZ_EEES29_NS23_6thread17LinearCombinationISN_Li1EffLNS2A_9ScaleType4KindE0ELNS_15FloatRoundStyleE2ESN_EENS_4gemm15EpilogueDefaultEEEEEvvEEEEvNT_6ParamsE)
        /*02ac*/ 	.short	0x0210
        /*02ae*/ 	.short	0x0470


	//----- nvinfo : EIATTR_SW_WAR
	.align		4
.L_34:
        /*02b0*/ 	.byte	0x04, 0x36
        /*02b2*/ 	.short	(.L_36 - .L_35)
.L_35:
        /*02b4*/ 	.word	0x00000008
.L_36:


//--------------------- .nv.callgraph             --------------------------
	.section	.nv.callgraph,"",@"SHT_CUDA_CALLGRAPH"
	.align	4
	.sectionentsize	8
	.align		4
        /*0000*/ 	.word	0x00000000
	.align		4
        /*0004*/ 	.word	0xffffffff
	.align		4
        /*0008*/ 	.word	0x00000000
	.align		4
        /*000c*/ 	.word	0xfffffffe
	.align		4
        /*0010*/ 	.word	0x00000000
	.align		4
        /*0014*/ 	.word	0xfffffffd
	.align		4
        /*0018*/ 	.word	0x00000000
	.align		4
        /*001c*/ 	.word	0xfffffffc


//--------------------- .nv.constant4             --------------------------
	.section	.nv.constant4,"a",@progbits
	.align	8
	.align		8
.nv.constant4:
        /*0000*/ 	.dword	_ZN39_INTERNAL_06913ee0_4_k_cu_92bec5e4_29474cuda3std3__45__cpo5beginE
	.align		8
        /*0008*/ 	.dword	_ZN39_INTERNAL_06913ee0_4_k_cu_92bec5e4_29474cuda3std3__45__cpo3endE
	.align		8
        /*0010*/ 	.dword	_ZN39_INTERNAL_06913ee0_4_k_cu_92bec5e4_29474cuda3std3__45__cpo6cbeginE
	.align		8
        /*0018*/ 	.dword	_ZN39_INTERNAL_06913ee0_4_k_cu_92bec5e4_29474cuda3std3__45__cpo4cendE
	.align		8
        /*0020*/ 	.dword	_ZN39_INTERNAL_06913ee0_4_k_cu_92bec5e4_29474cuda3std3__441_GLOBAL__N__06913ee0_4_k_cu_92bec5e4_29476ignoreE
	.align		8
        /*0028*/ 	.dword	_ZN39_INTERNAL_06913ee0_4_k_cu_92bec5e4_29474cuda3std3__419piecewise_constructE
	.align		8
        /*0030*/ 	.dword	_ZN39_INTERNAL_06913ee0_4_k_cu_92bec5e4_29474cuda3std3__48in_placeE
	.align		8
        /*0038*/ 	.dword	_ZN39_INTERNAL_06913ee0_4_k_cu_92bec5e4_29474cuda3std6ranges3__45__cpo4swapE
	.align		8
        /*0040*/ 	.dword	_ZN39_INTERNAL_06913ee0_4_k_cu_92bec5e4_29474cuda3std6ranges3__45__cpo9iter_moveE
	.align		8
        /*0048*/ 	.dword	_ZN39_INTERNAL_06913ee0_4_k_cu_92bec5e4_29474cute7productE
	.align		8
        /*0050*/ 	.dword	_ZN39_INTERNAL_06913ee0_4_k_cu_92bec5e4_29474cute1_E


//--------------------- .text._ZN7cutlass13device_kernelINS_4conv6kernel13ConvUniversalINS1_16ConvProblemShapeILNS1_8OperatorE2ELi3EEENS1_10collective14CollectiveConvINS1_46MainloopSm90TmaGmmaWarpSpecializedImplicitGemmILS5_2ELi9ELi3EN4cute5tupleIJNSA_1CILi2EEENSC_ILi1EEESE_EEENS1_36KernelImplicitTmaWarpSpecializedSm90ELi1EEENSB_IJNSC_ILi64EEENSB_IJNSC_ILi128EEEEEENSB_IJSI_EEEEEENS_10bfloat16_tESN_NSA_8TiledMMAINSA_8MMA_AtomIJNSA_4SM904GMMA28MMA_64x128x16_F32BF16BF16_SSILNSR_5MajorE1ELST_1ELNSR_7ScaleInE1ELSU_1EEEEEENSA_6LayoutINSB_IJSE_SE_SE_EEENSB_IJNSC_ILi0EEESZ_SZ_EEEEENSB_IJNSA_10UnderscoreES12_S12_EEEEENS7_6detail26Sm90ImplicitGemmTileTraitsINSA_13SM90_TMA_LOADENSA_14ComposedLayoutINSA_7SwizzleILi3ELi4ELi3EEENSA_18smem_ptr_flag_bitsILi16EEENSX_INSB_IJNSB_IJSI_SE_EEENSB_IJNSC_ILi8EEES1E_EEENSB_IJSE_NSC_ILi9EEEEEEEEENSB_IJNSB_IJSE_SZ_EEENSB_IJSI_NSC_ILi512EEEEEENSB_IJSZ_NSC_ILi4096EEEEEEEEEEEEEvEENS16_INSA_30SM90_TMA_LOAD_IM2COL_MULTICASTENS18_IS1A_S1C_NSX_INSB_IJNSB_IJSI_SD_EEES1F_S1H_EEENSB_IJNSB_IJSE_S1M_EEES1L_NSB_IJSZ_NSC_ILi8192EEEEEEEEEEEEEvEEEENS_8epilogue10collective6detail29Sm90TmaWarpSpecializedAdapterINS24_15DefaultEpilogueISN_NSB_IJlNSB_IJSE_lllEEESZ_EEES29_NS23_6thread17LinearCombinationISN_Li1EffLNS2A_9ScaleType4KindE0ELNS_15FloatRoundStyleE2ESN_EENS_4gemm15EpilogueDefaultEEEEEvvEEEEvNT_6ParamsE --------------------------
	.section	.text._ZN7cutlass13device_kernelINS_4conv6kernel13ConvUniversalINS1_16ConvProblemShapeILNS1_8OperatorE2ELi3EEENS1_10collective14CollectiveConvINS1_46MainloopSm90TmaGmmaWarpSpecializedImplicitGemmILS5_2ELi9ELi3EN4cute5tupleIJNSA_1CILi2EEENSC_ILi1EEESE_EEENS1_36KernelImplicitTmaWarpSpecializedSm90ELi1EEENSB_IJNSC_ILi64EEENSB_IJNSC_ILi128EEEEEENSB_IJSI_EEEEEENS_10bfloat16_tESN_NSA_8TiledMMAINSA_8MMA_AtomIJNSA_4SM904GMMA28MMA_64x128x16_F32BF16BF16_SSILNSR_5MajorE1ELST_1ELNSR_7ScaleInE1ELSU_1EEEEEENSA_6LayoutINSB_IJSE_SE_SE_EEENSB_IJNSC_ILi0EEESZ_SZ_EEEEENSB_IJNSA_10UnderscoreES12_S12_EEEEENS7_6detail26Sm90ImplicitGemmTileTraitsINSA_13SM90_TMA_LOADENSA_14ComposedLayoutINSA_7SwizzleILi3ELi4ELi3EEENSA_18smem_ptr_flag_bitsILi16EEENSX_INSB_IJNSB_IJSI_SE_EEENSB_IJNSC_ILi8EEES1E_EEENSB_IJSE_NSC_ILi9EEEEEEEEENSB_IJNSB_IJSE_SZ_EEENSB_IJSI_NSC_ILi512EEEEEENSB_IJSZ_NSC_ILi4096EEEEEEEEEEEEEvEENS16_INSA_30SM90_TMA_LOAD_IM2COL_MULTICASTENS18_IS1A_S1C_NSX_INSB_IJNSB_IJSI_SD_EEES1F_S1H_EEENSB_IJNSB_IJSE_S1M_EEES1L_NSB_IJSZ_NSC_ILi8192EEEEEEEEEEEEEvEEEENS_8epilogue10collective6detail29Sm90TmaWarpSpecializedAdapterINS24_15DefaultEpilogueISN_NSB_IJlNSB_IJSE_lllEEESZ_EEES29_NS23_6thread17LinearCombinationISN_Li1EffLNS2A_9ScaleType4KindE0ELNS_15FloatRoundStyleE2ESN_EENS_4gemm15EpilogueDefaultEEEEEvvEEEEvNT_6ParamsE,"ax",@progbits
	.align	128
.text._ZN7cutlass13device_kernelINS_4conv6kernel13ConvUniversalINS1_16ConvProblemShapeILNS1_8OperatorE2ELi3EEENS1_10collective14CollectiveConvINS1_46MainloopSm90TmaGmmaWarpSpecializedImplicitGemmILS5_2ELi9ELi3EN4cute5tupleIJNSA_1CILi2EEENSC_ILi1EEESE_EEENS1_36KernelImplicitTmaWarpSpecializedSm90ELi1EEENSB_IJNSC_ILi64EEENSB_IJNSC_ILi128EEEEEENSB_IJSI_EEEEEENS_10bfloat16_tESN_NSA_8TiledMMAINSA_8MMA_AtomIJNSA_4SM904GMMA28MMA_64x128x16_F32BF16BF16_SSILNSR_5MajorE1ELST_1ELNSR_7ScaleInE1ELSU_1EEEEEENSA_6LayoutINSB_IJSE_SE_SE_EEENSB_IJNSC_ILi0EEESZ_SZ_EEEEENSB_IJNSA_10UnderscoreES12_S12_EEEEENS7_6detail26Sm90ImplicitGemmTileTraitsINSA_13SM90_TMA_LOADENSA_14ComposedLayoutINSA_7SwizzleILi3ELi4ELi3EEENSA_18smem_ptr_flag_bitsILi16EEENSX_INSB_IJNSB_IJSI_SE_EEENSB_IJNSC_ILi8EEES1E_EEENSB_IJSE_NSC_ILi9EEEEEEEEENSB_IJNSB_IJSE_SZ_EEENSB_IJSI_NSC_ILi512EEEEEENSB_IJSZ_NSC_ILi4096EEEEEEEEEEEEEvEENS16_INSA_30SM90_TMA_LOAD_IM2COL_MULTICASTENS18_IS1A_S1C_NSX_INSB_IJNSB_IJSI_SD_EEES1F_S1H_EEENSB_IJNSB_IJSE_S1M_EEES1L_NSB_IJSZ_NSC_ILi8192EEEEEEEEEEEEEvEEEENS_8epilogue10collective6detail29Sm90TmaWarpSpecializedAdapterINS24_15DefaultEpilogueISN_NSB_IJlNSB_IJSE_lllEEESZ_EEES29_NS23_6thread17LinearCombinationISN_Li1EffLNS2A_9ScaleType4KindE0ELNS_15FloatRoundStyleE2ESN_EENS_4gemm15EpilogueDefaultEEEEEvvEEEEvNT_6ParamsE:
        .type           _ZN7cutlass13device_kernelINS_4conv6kernel13ConvUniversalINS1_16ConvProblemShapeILNS1_8OperatorE2ELi3EEENS1_10collective14CollectiveConvINS1_46MainloopSm90TmaGmmaWarpSpecializedImplicitGemmILS5_2ELi9ELi3EN4cute5tupleIJNSA_1CILi2EEENSC_ILi1EEESE_EEENS1_36KernelImplicitTmaWarpSpecializedSm90ELi1EEENSB_IJNSC_ILi64EEENSB_IJNSC_ILi128EEEEEENSB_IJSI_EEEEEENS_10bfloat16_tESN_NSA_8TiledMMAINSA_8MMA_AtomIJNSA_4SM904GMMA28MMA_64x128x16_F32BF16BF16_SSILNSR_5MajorE1ELST_1ELNSR_7ScaleInE1ELSU_1EEEEEENSA_6LayoutINSB_IJSE_SE_SE_EEENSB_IJNSC_ILi0EEESZ_SZ_EEEEENSB_IJNSA_10UnderscoreES12_S12_EEEEENS7_6detail26Sm90ImplicitGemmTileTraitsINSA_13SM90_TMA_LOADENSA_14ComposedLayoutINSA_7SwizzleILi3ELi4ELi3EEENSA_18smem_ptr_flag_bitsILi16EEENSX_INSB_IJNSB_IJSI_SE_EEENSB_IJNSC_ILi8EEES1E_EEENSB_IJSE_NSC_ILi9EEEEEEEEENSB_IJNSB_IJSE_SZ_EEENSB_IJSI_NSC_ILi512EEEEEENSB_IJSZ_NSC_ILi4096EEEEEEEEEEEEEvEENS16_INSA_30SM90_TMA_LOAD_IM2COL_MULTICASTENS18_IS1A_S1C_NSX_INSB_IJNSB_IJSI_SD_EEES1F_S1H_EEENSB_IJNSB_IJSE_S1M_EEES1L_NSB_IJSZ_NSC_ILi8192EEEEEEEEEEEEEvEEEENS_8epilogue10collective6detail29Sm90TmaWarpSpecializedAdapterINS24_15DefaultEpilogueISN_NSB_IJlNSB_IJSE_lllEEESZ_EEES29_NS23_6thread17LinearCombinationISN_Li1EffLNS2A_9ScaleType4KindE0ELNS_15FloatRoundStyleE2ESN_EENS_4gemm15EpilogueDefaultEEEEEvvEEEEvNT_6ParamsE,@function
        .size           _ZN7cutlass13device_kernelINS_4conv6kernel13ConvUniversalINS1_16ConvProblemShapeILNS1_8OperatorE2ELi3EEENS1_10collective14CollectiveConvINS1_46MainloopSm90TmaGmmaWarpSpecializedImplicitGemmILS5_2ELi9ELi3EN4cute5tupleIJNSA_1CILi2EEENSC_ILi1EEESE_EEENS1_36KernelImplicitTmaWarpSpecializedSm90ELi1EEENSB_IJNSC_ILi64EEENSB_IJNSC_ILi128EEEEEENSB_IJSI_EEEEEENS_10bfloat16_tESN_NSA_8TiledMMAINSA_8MMA_AtomIJNSA_4SM904GMMA28MMA_64x128x16_F32BF16BF16_SSILNSR_5MajorE1ELST_1ELNSR_7ScaleInE1ELSU_1EEEEEENSA_6LayoutINSB_IJSE_SE_SE_EEENSB_IJNSC_ILi0EEESZ_SZ_EEEEENSB_IJNSA_10UnderscoreES12_S12_EEEEENS7_6detail26Sm90ImplicitGemmTileTraitsINSA_13SM90_TMA_LOADENSA_14ComposedLayoutINSA_7SwizzleILi3ELi4ELi3EEENSA_18smem_ptr_flag_bitsILi16EEENSX_INSB_IJNSB_IJSI_SE_EEENSB_IJNSC_ILi8EEES1E_EEENSB_IJSE_NSC_ILi9EEEEEEEEENSB_IJNSB_IJSE_SZ_EEENSB_IJSI_NSC_ILi512EEEEEENSB_IJSZ_NSC_ILi4096EEEEEEEEEEEEEvEENS16_INSA_30SM90_TMA_LOAD_IM2COL_MULTICASTENS18_IS1A_S1C_NSX_INSB_IJNSB_IJSI_SD_EEES1F_S1H_EEENSB_IJNSB_IJSE_S1M_EEES1L_NSB_IJSZ_NSC_ILi8192EEEEEEEEEEEEEvEEEENS_8epilogue10collective6detail29Sm90TmaWarpSpecializedAdapterINS24_15DefaultEpilogueISN_NSB_IJlNSB_IJSE_lllEEESZ_EEES29_NS23_6thread17LinearCombinationISN_Li1EffLNS2A_9ScaleType4KindE0ELNS_15FloatRoundStyleE2ESN_EENS_4gemm15EpilogueDefaultEEEEEvvEEEEvNT_6ParamsE,(.L_x_169 - _ZN7cutlass13device_kernelINS_4conv6kernel13ConvUniversalINS1_16ConvProblemShapeILNS1_8OperatorE2ELi3EEENS1_10collective14CollectiveConvINS1_46MainloopSm90TmaGmmaWarpSpecializedImplicitGemmILS5_2ELi9ELi3EN4cute5tupleIJNSA_1CILi2EEENSC_ILi1EEESE_EEENS1_36KernelImplicitTmaWarpSpecializedSm90ELi1EEENSB_IJNSC_ILi64EEENSB_IJNSC_ILi128EEEEEENSB_IJSI_EEEEEENS_10bfloat16_tESN_NSA_8TiledMMAINSA_8MMA_AtomIJNSA_4SM904GMMA28MMA_64x128x16_F32BF16BF16_SSILNSR_5MajorE1ELST_1ELNSR_7ScaleInE1ELSU_1EEEEEENSA_6LayoutINSB_IJSE_SE_SE_EEENSB_IJNSC_ILi0EEESZ_SZ_EEEEENSB_IJNSA_10UnderscoreES12_S12_EEEEENS7_6detail26Sm90ImplicitGemmTileTraitsINSA_13SM90_TMA_LOADENSA_14ComposedLayoutINSA_7SwizzleILi3ELi4ELi3EEENSA_18smem_ptr_flag_bitsILi16EEENSX_INSB_IJNSB_IJSI_SE_EEENSB_IJNSC_ILi8EEES1E_EEENSB_IJSE_NSC_ILi9EEEEEEEEENSB_IJNSB_IJSE_SZ_EEENSB_IJSI_NSC_ILi512EEEEEENSB_IJSZ_NSC_ILi4096EEEEEEEEEEEEEvEENS16_INSA_30SM90_TMA_LOAD_IM2COL_MULTICASTENS18_IS1A_S1C_NSX_INSB_IJNSB_IJSI_SD_EEES1F_S1H_EEENSB_IJNSB_IJSE_S1M_EEES1L_NSB_IJSZ_NSC_ILi8192EEEEEEEEEEEEEvEEEENS_8epilogue10collective6detail29Sm90TmaWarpSpecializedAdapterINS24_15DefaultEpilogueISN_NSB_IJlNSB_IJSE_lllEEESZ_EEES29_NS23_6thread17LinearCombinationISN_Li1EffLNS2A_9ScaleType4KindE0ELNS_15FloatRoundStyleE2ESN_EENS_4gemm15EpilogueDefaultEEEEEvvEEEEvNT_6ParamsE)
        .other          _ZN7cutlass13device_kernelINS_4conv6kernel13ConvUniversalINS1_16ConvProblemShapeILNS1_8OperatorE2ELi3EEENS1_10collective14CollectiveConvINS1_46MainloopSm90TmaGmmaWarpSpecializedImplicitGemmILS5_2ELi9ELi3EN4cute5tupleIJNSA_1CILi2EEENSC_ILi1EEESE_EEENS1_36KernelImplicitTmaWarpSpecializedSm90ELi1EEENSB_IJNSC_ILi64EEENSB_IJNSC_ILi128EEEEEENSB_IJSI_EEEEEENS_10bfloat16_tESN_NSA_8TiledMMAINSA_8MMA_AtomIJNSA_4SM904GMMA28MMA_64x128x16_F32BF16BF16_SSILNSR_5MajorE1ELST_1ELNSR_7ScaleInE1ELSU_1EEEEEENSA_6LayoutINSB_IJSE_SE_SE_EEENSB_IJNSC_ILi0EEESZ_SZ_EEEEENSB_IJNSA_10UnderscoreES12_S12_EEEEENS7_6detail26Sm90ImplicitGemmTileTraitsINSA_13SM90_TMA_LOADENSA_14ComposedLayoutINSA_7SwizzleILi3ELi4ELi3EEENSA_18smem_ptr_flag_bitsILi16EEENSX_INSB_IJNSB_IJSI_SE_EEENSB_IJNSC_ILi8EEES1E_EEENSB_IJSE_NSC_ILi9EEEEEEEEENSB_IJNSB_IJSE_SZ_EEENSB_IJSI_NSC_ILi512EEEEEENSB_IJSZ_NSC_ILi4096EEEEEEEEEEEEEvEENS16_INSA_30SM90_TMA_LOAD_IM2COL_MULTICASTENS18_IS1A_S1C_NSX_INSB_IJNSB_IJSI_SD_EEES1F_S1H_EEENSB_IJNSB_IJSE_S1M_EEES1L_NSB_IJSZ_NSC_ILi8192EEEEEEEEEEEEEvEEEENS_8epilogue10collective6detail29Sm90TmaWarpSpecializedAdapterINS24_15DefaultEpilogueISN_NSB_IJlNSB_IJSE_lllEEESZ_EEES29_NS23_6thread17LinearCombinationISN_Li1EffLNS2A_9ScaleType4KindE0ELNS_15FloatRoundStyleE2ESN_EENS_4gemm15EpilogueDefaultEEEEEvvEEEEvNT_6ParamsE,@"STO_CUDA_ENTRY STV_DEFAULT"
_ZN7cutlass13device_kernelINS_4conv6kernel13ConvUniversalINS1_16ConvProblemShapeILNS1_8OperatorE2ELi3EEENS1_10collective14CollectiveConvINS1_46MainloopSm90TmaGmmaWarpSpecializedImplicitGemmILS5_2ELi9ELi3EN4cute5tupleIJNSA_1CILi2EEENSC_ILi1EEESE_EEENS1_36KernelImplicitTmaWarpSpecializedSm90ELi1EEENSB_IJNSC_ILi64EEENSB_IJNSC_ILi128EEEEEENSB_IJSI_EEEEEENS_10bfloat16_tESN_NSA_8TiledMMAINSA_8MMA_AtomIJNSA_4SM904GMMA28MMA_64x128x16_F32BF16BF16_SSILNSR_5MajorE1ELST_1ELNSR_7ScaleInE1ELSU_1EEEEEENSA_6LayoutINSB_IJSE_SE_SE_EEENSB_IJNSC_ILi0EEESZ_SZ_EEEEENSB_IJNSA_10UnderscoreES12_S12_EEEEENS7_6detail26Sm90ImplicitGemmTileTraitsINSA_13SM90_TMA_LOADENSA_14ComposedLayoutINSA_7SwizzleILi3ELi4ELi3EEENSA_18smem_ptr_flag_bitsILi16EEENSX_INSB_IJNSB_IJSI_SE_EEENSB_IJNSC_ILi8EEES1E_EEENSB_IJSE_NSC_ILi9EEEEEEEEENSB_IJNSB_IJSE_SZ_EEENSB_IJSI_NSC_ILi512EEEEEENSB_IJSZ_NSC_ILi4096EEEEEEEEEEEEEvEENS16_INSA_30SM90_TMA_LOAD_IM2COL_MULTICASTENS18_IS1A_S1C_NSX_INSB_IJNSB_IJSI_SD_EEES1F_S1H_EEENSB_IJNSB_IJSE_S1M_EEES1L_NSB_IJSZ_NSC_ILi8192EEEEEEEEEEEEEvEEEENS_8epilogue10collective6detail29Sm90TmaWarpSpecializedAdapterINS24_15DefaultEpilogueISN_NSB_IJlNSB_IJSE_lllEEESZ_EEES29_NS23_6thread17LinearCombinationISN_Li1EffLNS2A_9ScaleType4KindE0ELNS_15FloatRoundStyleE2ESN_EENS_4gemm15EpilogueDefaultEEEEEvvEEEEvNT_6ParamsE:
[----:B------:R-:W-:Y:S01]  /*0000*/  LDC R1, c[0x0][0x28] ;  /* 0x00000a00ff017b82 */ /* 0x000fe20000000800 */
[----:B------:R-:W0:Y:S01]  /*0010*/  S2R R10, SR_TID.X ;  /* 0x00000000000a7919 */ /* 0x000e220000002100 */
[----:B------:R-:W-:Y:S01]  /*0020*/  ELECT P0, URZ, PT ;  /* 0x00000000003f782f */ /* 0x000fe20003800000 */
[----:B------:R-:W-:Y:S01]  /*0030*/  BSSY B0, `(.L_x_0) ;  /* 0x0000010000007945 */ /* 0x000fe20003800000 */
[----:B------:R-:W1:Y:S01]  /*0040*/  S2R R7, SR_CTAID.X ;  /* 0x0000000000077919 */ /* 0x000e620000002500 */
[--C-:B0-----:R-:W-:Y:S02]  /*0050*/  SHF.R.U32.HI R0, RZ, 0x5, R10.reuse ;  /* 0x00000005ff007819 */ /* 0x101fe4000001160a */
[----:B------:R-:W-:-:S03]  /*0060*/  SHF.R.U32.HI R13, RZ, 0x7, R10 ;  /* 0x00000007ff0d7819 */ /* 0x000fc6000001160a */
[----:B------:R-:W0:Y:S04]  /*0070*/  SHFL.IDX PT, R3, R0, RZ, 0x1f ;  /* 0x00001fff00037589 */ /* 0x000e2800000e0000 */
[----:B------:R-:W2:Y:S01]  /*0080*/  SHFL.IDX PT, R13, R13, RZ, 0x1f ;  /* 0x00001fff0d0d7589 */ /* 0x000ea200000e0000 */
[----:B0-----:R-:W-:-:S13]  /*0090*/  ISETP.NE.OR P0, PT, R3, RZ, !P0 ;  /* 0x000000ff0300720c */ /* 0x001fda0004705670 */
[----:B-12---:R-:W-:Y:S05]  /*00a0*/  @P0 BRA `(.L_x_1) ;  /* 0x0000000000200947 */ /* 0x006fea0003800000 */
[----:B------:R-:W-:Y:S02]  /*00b0*/  ULDC.64 UR4, c[0x0][0x198] ;  /* 0x0000660000047ab9 */ /* 0x000fe40000000a00 */
[----:B------:R-:W-:Y:S02]  /*00c0*/  UIADD3 UR6, UP0, UR4, 0xf0, URZ ;  /* 0x000000f004067890 */ /* 0x000fe4000ff1e03f */
[----:B------:R-:W-:Y:S02]  /*00d0*/  UIADD3 UR4, UP1, UR4, 0x1f0, URZ ;  /* 0x000001f004047890 */ /* 0x000fe4000ff3e03f */
[----:B------:R-:W-:Y:S02]  /*00e0*/  UIADD3.X UR7, URZ, UR5, URZ, UP0, !UPT ;  /* 0x000000053f077290 */ /* 0x000fe400087fe43f */
[----:B------:R-:W-:-:S07]  /*00f0*/  UIADD3.X UR5, URZ, UR5, URZ, UP1, !UPT ;  /* 0x000000053f057290 */ /* 0x000fce0008ffe43f */
[----:B------:R0:W-:Y:S02]  /*0100*/  UTMACCTL.PF [UR6] ;  /* 0x00000000060079b9 */ /* 0x0001e40008040000 */
[----:B------:R0:W-:Y:S02]  /*0110*/  UTMACCTL.PF [UR4] ;  /* 0x00000000040079b9 */ /* 0x0001e40008040000 */
[----:B0-----:R-:W-:Y:S01]  /*0120*/  NOP ;  /* 0x0000000000007918 */ /* 0x001fe20000000000 */
.L_x_1:
[----:B------:R-:W-:Y:S05]  /*0130*/  BSYNC B0 ;  /* 0x0000000000007941 */ /* 0x000fea0003800000 */
.L_x_0:
[----:B------:R-:W0:Y:S01]  /*0140*/  SHFL.IDX PT, R0, R0, RZ, 0x1f ;  /* 0x00001fff00007589 */ /* 0x000e2200000e0000 */
[----:B------:R-:W-:Y:S02]  /*0150*/  SHF.R.S32.HI R5, RZ, 0x1f, R10 ;  /* 0x0000001fff057819 */ /* 0x000fe4000001140a */
[----:B------:R-:W-:Y:S01]  /*0160*/  I2FP.F32.U32 R4, R7 ;  /* 0x0000000700047245 */ /* 0x000fe20000201000 */
[----:B------:R-:W1:Y:S01]  /*0170*/  S2R R11, SR_CTAID.Y ;  /* 0x00000000000b7919 */ /* 0x000e620000002600 */
[----:B------:R-:W-:-:S04]  /*0180*/  LEA.HI R5, R5, R10, RZ, 0x7 ;  /* 0x0000000a05057211 */ /* 0x000fc800078f38ff */
[----:B------:R-:W-:-:S05]  /*0190*/  LOP3.LUT R5, R5, 0xffffff80, RZ, 0xc0, !PT ;  /* 0xffffff8005057812 */ /* 0x000fca00078ec0ff */
[----:B------:R-:W-:-:S05]  /*01a0*/  IMAD.IADD R12, R10, 0x1, -R5 ;  /* 0x000000010a0c7824 */ /* 0x000fca00078e0a05 */
[----:B------:R-:W-:-:S04]  /*01b0*/  SHF.R.S32.HI R5, RZ, 0x1f, R12 ;  /* 0x0000001fff057819 */ /* 0x000fc8000001140c */
[----:B------:R-:W-:Y:S02]  /*01c0*/  LEA.HI R5, R5, R12, RZ, 0x3 ;  /* 0x0000000c05057211 */ /* 0x000fe400078f18ff */
[----:B0-----:R-:W-:Y:S02]  /*01d0*/  ISETP.NE.AND P0, PT, R0, RZ, PT ;  /* 0x000000ff0000720c */ /* 0x001fe40003f05270 */
[--C-:B------:R-:W-:Y:S02]  /*01e0*/  SHF.R.S32.HI R2, RZ, 0x3, R5.reuse ;  /* 0x00000003ff027819 */ /* 0x100fe40000011405 */
[----:B------:R-:W-:Y:S02]  /*01f0*/  SHF.R.S32.HI R5, RZ, 0x1f, R5 ;  /* 0x0000001fff057819 */ /* 0x000fe40000011405 */
[----:B------:R-:W-:-:S07]  /*0200*/  SHF.R.S32.HI R9, RZ, 0x1f, R0 ;  /* 0x0000001fff097819 */ /* 0x000fce0000011400 */
[----:B-1----:R-:W-:Y:S05]  /*0210*/  @P0 BRA `(.L_x_2) ;  /* 0x00000000008c0947 */ /* 0x002fea0003800000 */
[----:B------:R-:W-:Y:S01]  /*0220*/  ELECT P0, URZ, PT ;  /* 0x00000000003f782f */ /* 0x000fe20003800000 */
[----:B------:R-:W-:-:S12]  /*0230*/  BSSY B0, `(.L_x_2) ;  /* 0x0000021000007945 */ /* 0x000fd80003800000 */
[----:B------:R-:W-:Y:S05]  /*0240*/  @!P0 BRA `(.L_x_3) ;  /* 0x00000000007c8947 */ /* 0x000fea0003800000 */
[----:B------:R-:W0:Y:S01]  /*0250*/  S2UR UR8, SR_CgaCtaId ;  /* 0x00000000000879c3 */ /* 0x000e220000008800 */
[----:B------:R-:W-:Y:S01]  /*0260*/  UMOV UR4, 0x400 ;  /* 0x0000040000047882 */ /* 0x000fe20000000000 */
[----:B------:R-:W-:Y:S01]  /*0270*/  UMOV UR5, 0x1 ;  /* 0x0000000100057882 */ /* 0x000fe20000000000 */
[----:B------:R-:W-:Y:S02]  /*0280*/  UMOV UR6, 0x2 ;  /* 0x0000000200067882 */ /* 0x000fe40000000000 */
[----:B------:R-:W-:-:S04]  /*0290*/  UIADD3 UR6, -UR6, 0x100000, URZ ;  /* 0x0010000006067890 */ /* 0x000fc8000fffe13f */
[----:B------:R-:W-:Y:S02]  /*02a0*/  USHF.L.U32 UR7, UR6, 0xb, URZ ;  /* 0x0000000b06077899 */ /* 0x000fe4000800063f */
[----:B------:R-:W-:Y:S02]  /*02b0*/  USHF.L.U32 UR6, UR6, 0x1, URZ ;  /* 0x0000000106067899 */ /* 0x000fe4000800063f */
[----:B0-----:R-:W-:Y:S02]  /*02c0*/  ULEA UR8, UR8, UR4, 0x18 ;  /* 0x0000000408087291 */ /* 0x001fe4000f8ec03f */
[----:B------:R-:W-:-:S04]  /*02d0*/  UIADD3 UR4, -UR5, 0x100000, URZ ;  /* 0x0010000005047890 */ /* 0x000fc8000fffe13f */
[----:B------:R-:W-:Y:S02]  /*02e0*/  USHF.L.U32 UR5, UR4, 0xb, URZ ;  /* 0x0000000b04057899 */ /* 0x000fe4000800063f */
[----:B------:R-:W-:Y:S01]  /*02f0*/  USHF.L.U32 UR4, UR4, 0x1, URZ ;  /* 0x0000000104047899 */ /* 0x000fe2000800063f */
[----:B------:R-:W0:Y:S11]  /*0300*/  FENCE.VIEW.ASYNC.S ;  /* 0x00000000000073c6 */ /* 0x000e360000000000 */
[----:B0-----:R0:W1:Y:S01]  /*0310*/  SYNCS.EXCH.64 URZ, [UR8+0x36000], UR4 ;  /* 0x03600004083f75b2 */ /* 0x0010620008000100 */
[----:B------:R0:W2:Y:S01]  /*0320*/  SYNCS.EXCH.64 URZ, [UR8+0x36048], UR6 ;  /* 0x03604806083f75b2 */ /* 0x0000a20008000100 */
[----:B------:R0:W3:Y:S01]  /*0330*/  SYNCS.EXCH.64 URZ, [UR8+0x36008], UR4 ;  /* 0x03600804083f75b2 */ /* 0x0000e20008000100 */
[----:B------:R0:W4:Y:S01]  /*0340*/  SYNCS.EXCH.64 URZ, [UR8+0x36050], UR6 ;  /* 0x03605006083f75b2 */ /* 0x0001220008000100 */
[----:B------:R0:W0:Y:S01]  /*0350*/  SYNCS.EXCH.64 URZ, [UR8+0x36010], UR4 ;  /* 0x03601004083f75b2 */ /* 0x0000220008000100 */
        /* <DEDUP_REMOVED lines=13> */
[----:B------:R-:W-:Y:S01]  /*0430*/  NOP ;  /* 0x0000000000007918 */ /* 0x000fe20000000000 */
.L_x_3:
[----:B0-----:R-:W-:Y:S05]  /*0440*/  BSYNC B0 ;  /* 0x0000000000007941 */ /* 0x001fea0003800000 */
.L_x_2:
[----:B------:R-:W-:Y:S01]  /*0450*/  ULDC UR4, c[0x0][0x150] ;  /* 0x0000540000047ab9 */ /* 0x000fe20000000800 */
[----:B------:R-:W-:Y:S01]  /*0460*/  LEA.HI R5, R5, R2, RZ, 0x2 ;  /* 0x0000000205057211 */ /* 0x000fe200078f10ff */
[----:B------:R-:W-:Y:S01]  /*0470*/  FMUL R4, R4, UR4 ;  /* 0x0000000404047c20 */ /* 0x000fe20008400000 */
[----:B------:R-:W-:Y:S01]  /*0480*/  LEA.HI R9, R9, R0, RZ, 0x2 ;  /* 0x0000000009097211 */ /* 0x000fe200078f10ff */
[----:B------:R-:W-:Y:S01]  /*0490*/  ULDC UR4, c[0x0][0x154] ;  /* 0x0000550000047ab9 */ /* 0x000fe20000000800 */
[----:B------:R-:W-:Y:S01]  /*04a0*/  LOP3.LUT R5, R5, 0xfffffffc, RZ, 0xc0, !PT ;  /* 0xfffffffc05057812 */ /* 0x000fe200078ec0ff */
[----:B------:R-:W0:Y:S01]  /*04b0*/  LDC R8, c[0x0][0x140] ;  /* 0x00005000ff087b82 */ /* 0x000e220000000800 */
[----:B------:R-:W-:Y:S01]  /*04c0*/  LOP3.LUT R9, R9, 0x3ffffffc, RZ, 0xc0, !PT ;  /* 0x3ffffffc09097812 */ /* 0x000fe200078ec0ff */
[----:B------:R-:W5:Y:S01]  /*04d0*/  F2I.U32.TRUNC.NTZ R4, R4 ;  /* 0x0000000400047305 */ /* 0x000f62000020f000 */
[----:B------:R-:W-:Y:S01]  /*04e0*/  LOP3.LUT P0, RZ, R12, 0x7, RZ, 0xc0, !PT ;  /* 0x000000070cff7812 */ /* 0x000fe2000780c0ff */
[----:B------:R-:W-:Y:S01]  /*04f0*/  IMAD.IADD R5, R2, 0x1, -R5 ;  /* 0x0000000102057824 */ /* 0x000fe200078e0a05 */
[----:B------:R-:W-:Y:S01]  /*0500*/  I2FP.F32.U32 R2, R11 ;  /* 0x0000000b00027245 */ /* 0x000fe20000201000 */
[----:B------:R-:W-:Y:S01]  /*0510*/  IMAD.IADD R0, R0, 0x1, -R9 ;  /* 0x0000000100007824 */ /* 0x000fe200078e0a09 */
[----:B------:R-:W-:Y:S01]  /*0520*/  ISETP.NE.AND P3, PT, R13, 0x1, PT ;  /* 0x000000010d00780c */ /* 0x000fe20003f65270 */
[----:B------:R-:W-:Y:S01]  /*0530*/  NOP ;  /* 0x0000000000007918 */ /* 0x000fe20000000000 */
[----:B------:R-:W-:Y:S01]  /*0540*/  NOP ;  /* 0x0000000000007918 */ /* 0x000fe20000000000 */
[----:B------:R-:W-:-:S02]  /*0550*/  IMAD R5, R0, 0x4, R5 ;  /* 0x0000000400057824 */ /* 0x000fc400078e0205 */
[----:B------:R-:W-:Y:S01]  /*0560*/  FMUL R6, R2, UR4 ;  /* 0x0000000402067c20 */ /* 0x000fe20008400000 */
[----:B------:R-:W-:Y:S02]  /*0570*/  ULDC UR4, c[0x0][0x144] ;  /* 0x0000510000047ab9 */ /* 0x000fe40000000800 */
[C---:B------:R-:W-:Y:S01]  /*0580*/  LEA.HI R0, R5.reuse, R5, RZ, 0x1 ;  /* 0x0000000505007211 */ /* 0x040fe200078f08ff */
[----:B-----5:R-:W-:Y:S02]  /*0590*/  IMAD.MOV R2, RZ, RZ, -R4 ;  /* 0x000000ffff027224 */ /* 0x020fe400078e0a04 */
[----:B------:R-:W5:Y:S01]  /*05a0*/  F2I.U32.TRUNC.NTZ R6, R6 ;  /* 0x0000000600067305 */ /* 0x000f62000020f000 */
[----:B------:R-:W-:Y:S01]  /*05b0*/  LOP3.LUT R0, R0, 0xfffffffe, RZ, 0xc0, !PT ;  /* 0xfffffffe00007812 */ /* 0x000fe200078ec0ff */
[----:B------:R-:W-:Y:S01]  /*05c0*/  IMAD R9, R2, UR4, R7 ;  /* 0x0000000402097c24 */ /* 0x000fe2000f8e0207 */
[----:B------:R-:W-:Y:S01]  /*05d0*/  ULDC UR4, c[0x0][0x148] ;  /* 0x0000520000047ab9 */ /* 0x000fe20000000800 */
[C---:B------:R-:W-:Y:S01]  /*05e0*/  IMAD.SHL.U32 R2, R5.reuse, 0x4, RZ ;  /* 0x0000000405027824 */ /* 0x040fe200078e00ff */
[----:B0-----:R-:W-:Y:S01]  /*05f0*/  ISETP.EQ.U32.AND P1, PT, R8, 0x1, PT ;  /* 0x000000010800780c */ /* 0x001fe20003f22070 */
[----:B------:R-:W-:-:S03]  /*0600*/  IMAD.IADD R0, R5, 0x1, -R0 ;  /* 0x0000000105007824 */ /* 0x000fc600078e0a00 */
[----:B------:R-:W-:Y:S02]  /*0610*/  LOP3.LUT R2, R5, 0xc, R2, 0x78, !PT ;  /* 0x0000000c05027812 */ /* 0x000fe400078e7802 */
[----:B------:R-:W-:Y:S02]  /*0620*/  ISETP.NE.AND P4, PT, R0, R9, PT ;  /* 0x000000090000720c */ /* 0x000fe40003f85270 */
[----:B------:R-:W-:Y:S01]  /*0630*/  SHF.R.S32.HI R0, RZ, 0x1f, R3 ;  /* 0x0000001fff007819 */ /* 0x000fe20000011403 */
[----:B-----5:R-:W-:Y:S01]  /*0640*/  IMAD.MOV R14, RZ, RZ, -R6 ;  /* 0x000000ffff0e7224 */ /* 0x020fe200078e0a06 */
[----:B------:R-:W-:Y:S01]  /*0650*/  ISETP.LT.U32.AND P0, PT, R2, 0x2, !P0 ;  /* 0x000000020200780c */ /* 0x000fe20004701070 */
[----:B------:R-:W-:Y:S01]  /*0660*/  IMAD.MOV.U32 R6, RZ, RZ, 0x1 ;  /* 0x00000001ff067424 */ /* 0x000fe200078e00ff */
[----:B------:R-:W-:Y:S01]  /*0670*/  LEA.HI R0, R0, R3, RZ, 0x2 ;  /* 0x0000000300007211 */ /* 0x000fe200078f10ff */
[----:B------:R-:W-:-:S03]  /*0680*/  IMAD R5, R14, UR4, R11 ;  /* 0x000000040e057c24 */ /* 0x000fc6000f8e020b */
[----:B------:R-:W-:-:S03]  /*0690*/  LOP3.LUT R0, R0, 0xfffffffc, RZ, 0xc0, !PT ;  /* 0xfffffffc00007812 */ /* 0x000fc600078ec0ff */
[----:B------:R-:W-:Y:S02]  /*06a0*/  @P4 LEA.HI R4, R2, R2, RZ, 0x1 ;  /* 0x0000000202044211 */ /* 0x000fe400078f08ff */
[----:B------:R-:W-:Y:S02]  /*06b0*/  IMAD.IADD R14, R3, 0x1, -R0 ;  /* 0x00000001030e7824 */ /* 0x000fe400078e0a00 */
[----:B------:R-:W-:-:S03]  /*06c0*/  @P4 SHF.R.S32.HI R4, RZ, 0x1, R4 ;  /* 0x00000001ff044819 */ /* 0x000fc60000011404 */
[----:B------:R-:W-:Y:S02]  /*06d0*/  LOP3.LUT P2, RZ, R13, R14, RZ, 0xfc, !PT ;  /* 0x0000000e0dff7212 */ /* 0x000fe4000784fcff */
[----:B------:R-:W-:Y:S02]  /*06e0*/  @P4 ISETP.NE.AND P5, PT, R4, R5, PT ;  /* 0x000000050400420c */ /* 0x000fe40003fa5270 */
[----:B------:R-:W-:Y:S02]  /*06f0*/  SEL R3, RZ, 0x1, P2 ;  /* 0x00000001ff037807 */ /* 0x000fe40001000000 */
[----:B------:R-:W-:Y:S02]  /*0700*/  SEL R5, RZ, 0x1, !P0 ;  /* 0x00000001ff057807 */ /* 0x000fe40004000000 */
[----:B------:R-:W-:Y:S02]  /*0710*/  @P4 SEL R6, RZ, 0x1, P5 ;  /* 0x00000001ff064807 */ /* 0x000fe40002800000 */
[----:B------:R-:W-:-:S02]  /*0720*/  SEL R3, R3, 0x2, P3 ;  /* 0x0000000203037807 */ /* 0x000fc40001800000 */
[----:B------:R-:W-:Y:S01]  /*0730*/  LOP3.LUT R6, R6, R5, RZ, 0xc0, !PT ;  /* 0x0000000506067212 */ /* 0x000fe200078ec0ff */
[----:B------:R-:W-:Y:S06]  /*0740*/  @!P1 BRA `(.L_x_4) ;  /* 0x0000000000089947 */ /* 0x000fec0003800000 */
[----:B-1234-:R-:W-:Y:S01]  /*0750*/  UCGABAR_ARV ;  /* 0x00000000000079c7 */ /* 0x01efe20008000000 */
[----:B------:R-:W-:Y:S05]  /*0760*/  BRA `(.L_x_5) ;  /* 0x0000000000047947 */ /* 0x000fea0003800000 */
.L_x_4:
[----:B-1234-:R-:W-:Y:S01]  /*0770*/  NOP ;  /* 0x0000000000007918 */ /* 0x01efe20000000000 */
.L_x_5:
[----:B------:R-:W-:Y:S01]  /*0780*/  ULDC.64 UR4, c[0x0][0x618] ;  /* 0x0001860000047ab9 */ /* 0x000fe20000000a00 */
[----:B------:R-:W-:Y:S01]  /*0790*/  ULDC.64 UR12, c[0x0][0x208] ;  /* 0x00008200000c7ab9 */ /* 0x000fe20000000a00 */
[----:B------:R-:W-:-:S04]  /*07a0*/  ISETP.NE.U32.AND P0, PT, RZ, UR4, PT ;  /* 0x00000004ff007c0c */ /* 0x000fc8000bf05070 */
[----:B------:R-:W-:-:S13]  /*07b0*/  ISETP.NE.AND.EX P0, PT, RZ, UR5, PT, P0 ;  /* 0x00000005ff007c0c */ /* 0x000fda000bf05300 */
[----:B------:R-:W-:Y:S05]  /*07c0*/  @!P0 BRA `(.L_x_6) ;  /* 0x00000000001c8947 */ /* 0x000fea0003800000 */
[----:B------:R-:W0:Y:S02]  /*07d0*/  LDC.64 R4, c[0x0][0x618] ;  /* 0x00018600ff047b82 */ /* 0x000e240000000a00 */
[----:B0-----:R-:W2:Y:S02]  /*07e0*/  LDG.E.64 R4, desc[UR12][R4.64] ;  /* 0x0000000c04047981 */ /* 0x001ea4000c1e1b00 */
[----:B--2---:R-:W-:-:S04]  /*07f0*/  ISETP.NE.U32.AND P0, PT, R4, RZ, PT ;  /* 0x000000ff0400720c */ /* 0x004fc80003f05070 */
[----:B------:R-:W-:-:S13]  /*0800*/  ISETP.NE.AND.EX P0, PT, R5, RZ, PT, P0 ;  /* 0x000000ff0500720c */ /* 0x000fda0003f05300 */
[----:B------:R-:W-:Y:S05]  /*0810*/  @!P0 BRA `(.L_x_6) ;  /* 0x0000000000088947 */ /* 0x000fea0003800000 */
[----:B------:R0:W5:Y:S01]  /*0820*/  LD.E R0, desc[UR12][R4.64] ;  /* 0x0000000c04007980 */ /* 0x000162000c101900 */
[----:B------:R-:W-:Y:S05]  /*0830*/  BRA `(.L_x_7) ;  /* 0x0000000000207947 */ /* 0x000fea0003800000 */
.L_x_6:
[----:B------:R-:W-:Y:S02]  /*0840*/  ULDC.64 UR4, c[0x0][0x608] ;  /* 0x0001820000047ab9 */ /* 0x000fe40000000a00 */
[----:B------:R-:W-:-:S04]  /*0850*/  ISETP.NE.U32.AND P0, PT, RZ, UR4, PT ;  /* 0x00000004ff007c0c */ /* 0x000fc8000bf05070 */
[----:B------:R-:W-:-:S13]  /*0860*/  ISETP.NE.AND.EX P0, PT, RZ, UR5, PT, P0 ;  /* 0x00000005ff007c0c */ /* 0x000fda000bf05300 */
[----:B------:R-:W-:Y:S05]  /*0870*/  @!P0 BRA `(.L_x_8) ;  /* 0x00000000000c8947 */ /* 0x000fea0003800000 */
[----:B------:R-:W0:Y:S02]  /*0880*/  LDC.64 R4, c[0x0][0x608] ;  /* 0x00018200ff047b82 */ /* 0x000e240000000a00 */
[----:B0-----:R1:W5:Y:S01]  /*0890*/  LDG.E R0, desc[UR12][R4.64] ;  /* 0x0000000c04007981 */ /* 0x001362000c1e1900 */
[----:B------:R-:W-:Y:S05]  /*08a0*/  BRA `(.L_x_7) ;  /* 0x0000000000047947 */ /* 0x000fea0003800000 */
.L_x_8:
[----:B------:R-:W2:Y:S02]  /*08b0*/  LDC R0, c[0x0][0x600] ;  /* 0x00018000ff007b82 */ /* 0x000ea40000000800 */
.L_x_7:
[----:B------:R-:W-:Y:S02]  /*08c0*/  ULDC.64 UR4, c[0x0][0x620] ;  /* 0x0001880000047ab9 */ /* 0x000fe40000000a00 */
[----:B------:R-:W-:-:S04]  /*08d0*/  ISETP.NE.U32.AND P0, PT, RZ, UR4, PT ;  /* 0x00000004ff007c0c */ /* 0x000fc8000bf05070 */
[----:B------:R-:W-:-:S13]  /*08e0*/  ISETP.NE.AND.EX P0, PT, RZ, UR5, PT, P0 ;  /* 0x00000005ff007c0c */ /* 0x000fda000bf05300 */
[----:B------:R-:W-:Y:S05]  /*08f0*/  @!P0 BRA `(.L_x_9) ;  /* 0x00000000001c8947 */ /* 0x000fea0003800000 */
[----:B01----:R-:W0:Y:S02]  /*0900*/  LDC.64 R4, c[0x0][0x620] ;  /* 0x00018800ff047b82 */ /* 0x003e240000000a00 */
[----:B0-----:R-:W3:Y:S02]  /*0910*/  LDG.E.64 R4, desc[UR12][R4.64] ;  /* 0x0000000c04047981 */ /* 0x001ee4000c1e1b00 */
[----:B---3--:R-:W-:-:S04]  /*0920*/  ISETP.NE.U32.AND P0, PT, R4, RZ, PT ;  /* 0x000000ff0400720c */ /* 0x008fc80003f05070 */
[----:B------:R-:W-:-:S13]  /*0930*/  ISETP.NE.AND.EX P0, PT, R5, RZ, PT, P0 ;  /* 0x000000ff0500720c */ /* 0x000fda0003f05300 */
[----:B------:R-:W-:Y:S05]  /*0940*/  @!P0 BRA `(.L_x_9) ;  /* 0x0000000000088947 */ /* 0x000fea0003800000 */
[----:B------:R0:W5:Y:S01]  /*0950*/  LD.E R4, desc[UR12][R4.64] ;  /* 0x0000000c04047980 */ /* 0x000162000c101900 */
[----:B------:R-:W-:Y:S05]  /*0960*/  BRA `(.L_x_10) ;  /* 0x0000000000207947 */ /* 0x000fea0003800000 */
.L_x_9:
[----:B------:R-:W-:Y:S02]  /*0970*/  ULDC.64 UR4, c[0x0][0x610] ;  /* 0x0001840000047ab9 */ /* 0x000fe40000000a00 */
[----:B------:R-:W-:-:S04]  /*0980*/  ISETP.NE.U32.AND P0, PT, RZ, UR4, PT ;  /* 0x00000004ff007c0c */ /* 0x000fc8000bf05070 */
[----:B------:R-:W-:-:S13]  /*0990*/  ISETP.NE.AND.EX P0, PT, RZ, UR5, PT, P0 ;  /* 0x00000005ff007c0c */ /* 0x000fda000bf05300 */
[----:B------:R-:W-:Y:S05]  /*09a0*/  @!P0 BRA `(.L_x_11) ;  /* 0x00000000000c8947 */ /* 0x000fea0003800000 */
[----:B01----:R-:W0:Y:S02]  /*09b0*/  LDC.64 R4, c[0x0][0x610] ;  /* 0x00018400ff047b82 */ /* 0x003e240000000a00 */
[----:B0-----:R1:W5:Y:S01]  /*09c0*/  LDG.E R4, desc[UR12][R4.64] ;  /* 0x0000000c04047981 */ /* 0x001362000c1e1900 */
[----:B------:R-:W-:Y:S05]  /*09d0*/  BRA `(.L_x_10) ;  /* 0x0000000000047947 */ /* 0x000fea0003800000 */
.L_x_11:
[----:B01----:R-:W3:Y:S02]  /*09e0*/  LDC R4, c[0x0][0x604] ;  /* 0x00018100ff047b82 */ /* 0x003ee40000000800 */
.L_x_10:
[----:B01----:R-:W0:Y:S01]  /*09f0*/  LDC R5, c[0x0][0x4d8] ;  /* 0x00013600ff057b82 */ /* 0x003e220000000800 */
[----:B------:R-:W-:-:S07]  /*0a00*/  IABS R21, R11 ;  /* 0x0000000b00157213 */ /* 0x000fce0000000000 */
[----:B------:R-:W1:Y:S01]  /*0a10*/  LDC R19, c[0x0][0x4dc] ;  /* 0x00013700ff137b82 */ /* 0x000e620000000800 */
[----:B0-----:R-:W-:-:S05]  /*0a20*/  VIADD R5, R5, 0x7f ;  /* 0x0000007f05057836 */ /* 0x001fca0000000000 */
[----:B------:R-:W-:Y:S02]  /*0a30*/  SHF.R.S32.HI R8, RZ, 0x1f, R5 ;  /* 0x0000001fff087819 */ /* 0x000fe40000011405 */
[----:B-1----:R-:W-:Y:S02]  /*0a40*/  IABS R20, R19 ;  /* 0x0000001300147213 */ /* 0x002fe40000000000 */
[----:B------:R-:W-:-:S04]  /*0a50*/  LEA.HI R8, R8, R5, RZ, 0x7 ;  /* 0x0000000508087211 */ /* 0x000fc800078f38ff */
[----:B------:R-:W-:-:S04]  /*0a60*/  SHF.R.S32.HI R16, RZ, 0x7, R8 ;  /* 0x00000007ff107819 */ /* 0x000fc80000011408 */
[----:B------:R-:W-:-:S04]  /*0a70*/  IABS R17, R16 ;  /* 0x0000001000117213 */ /* 0x000fc80000000000 */
[----:B------:R-:W0:Y:S08]  /*0a80*/  I2F.RP R5, R17 ;  /* 0x0000001100057306 */ /* 0x000e300000209400 */
[----:B0-----:R-:W0:Y:S02]  /*0a90*/  MUFU.RCP R5, R5 ;  /* 0x0000000500057308 */ /* 0x001e240000001000 */
[----:B0-----:R-:W-:-:S06]  /*0aa0*/  VIADD R8, R5, 0xffffffe ;  /* 0x0ffffffe05087836 */ /* 0x001fcc0000000000 */
[----:B------:R0:W1:Y:S02]  /*0ab0*/  F2I.FTZ.U32.TRUNC.NTZ R9, R8 ;  /* 0x0000000800097305 */ /* 0x000064000021f000 */
[----:B0-----:R-:W-:Y:S02]  /*0ac0*/  IMAD.MOV.U32 R8, RZ, RZ, RZ ;  /* 0x000000ffff087224 */ /* 0x001fe400078e00ff */
[----:B-1----:R-:W-:-:S04]  /*0ad0*/  IMAD.MOV R18, RZ, RZ, -R9 ;  /* 0x000000ffff127224 */ /* 0x002fc800078e0a09 */
[----:B------:R-:W-:Y:S01]  /*0ae0*/  IMAD R15, R18, R17, RZ ;  /* 0x00000011120f7224 */ /* 0x000fe200078e02ff */
[----:B------:R-:W-:-:S03]  /*0af0*/  IABS R18, R16 ;  /* 0x0000001000127213 */ /* 0x000fc60000000000 */
[----:B------:R-:W-:Y:S02]  /*0b00*/  IMAD.HI.U32 R9, R9, R15, R8 ;  /* 0x0000000f09097227 */ /* 0x000fe400078e0008 */
[----:B------:R-:W0:Y:S02]  /*0b10*/  I2F.RP R15, R20 ;  /* 0x00000014000f7306 */ /* 0x000e240000209400 */
[----:B------:R-:W-:Y:S02]  /*0b20*/  IMAD.MOV.U32 R8, RZ, RZ, R21 ;  /* 0x000000ffff087224 */ /* 0x000fe400078e0015 */
[----:B------:R-:W-:Y:S01]  /*0b30*/  IMAD.MOV R18, RZ, RZ, -R18 ;  /* 0x000000ffff127224 */ /* 0x000fe200078e0a12 */
[----:B------:R-:W1:Y:S01]  /*0b40*/  LDC R21, c[0x0][0x4e0] ;  /* 0x00013800ff157b82 */ /* 0x000e620000000800 */
[----:B------:R-:W-:-:S04]  /*0b50*/  IMAD.HI.U32 R5, R9, R8, RZ ;  /* 0x0000000809057227 */ /* 0x000fc800078e00ff */
[----:B------:R-:W-:-:S05]  /*0b60*/  IMAD R8, R5, R18, R8 ;  /* 0x0000001205087224 */ /* 0x000fca00078e0208 */
[----:B------:R-:W-:Y:S01]  /*0b70*/  ISETP.GT.U32.AND P2, PT, R17, R8, PT ;  /* 0x000000081100720c */ /* 0x000fe20003f44070 */
[----:B0-----:R-:W0:-:S12]  /*0b80*/  MUFU.RCP R15, R15 ;  /* 0x0000000f000f7308 */ /* 0x001e180000001000 */
[----:B------:R-:W-:Y:S02]  /*0b90*/  @!P2 IMAD.IADD R8, R8, 0x1, -R17 ;  /* 0x000000010808a824 */ /* 0x000fe400078e0a11 */
[----:B------:R-:W-:Y:S01]  /*0ba0*/  @!P2 VIADD R5, R5, 0x1 ;  /* 0x000000010505a836 */ /* 0x000fe20000000000 */
[----:B------:R-:W-:Y:S01]  /*0bb0*/  ISETP.NE.AND P2, PT, R16, RZ, PT ;  /* 0x000000ff1000720c */ /* 0x000fe20003f45270 */
[----:B0-----:R-:W-:Y:S01]  /*0bc0*/  VIADD R9, R15, 0xffffffe ;  /* 0x0ffffffe0f097836 */ /* 0x001fe20000000000 */
[----:B------:R-:W-:Y:S02]  /*0bd0*/  ISETP.GE.U32.AND P0, PT, R8, R17, PT ;  /* 0x000000110800720c */ /* 0x000fe40003f06070 */
[----:B------:R-:W-:Y:S02]  /*0be0*/  LOP3.LUT R8, R11, R16, RZ, 0x3c, !PT ;  /* 0x000000100b087212 */ /* 0x000fe400078e3cff */
[----:B-1----:R-:W-:Y:S01]  /*0bf0*/  IABS R17, R21 ;  /* 0x0000001500117213 */ /* 0x002fe20000000000 */
[----:B------:R-:W0:Y:S01]  /*0c00*/  F2I.FTZ.U32.TRUNC.NTZ R9, R9 ;  /* 0x0000000900097305 */ /* 0x000e22000021f000 */
[----:B------:R-:W-:Y:S01]  /*0c10*/  ISETP.GE.AND P3, PT, R8, RZ, PT ;  /* 0x000000ff0800720c */ /* 0x000fe20003f66270 */
[----:B------:R-:W-:-:S06]  /*0c20*/  IMAD.MOV.U32 R8, RZ, RZ, RZ ;  /* 0x000000ffff087224 */ /* 0x000fcc00078e00ff */
[----:B------:R-:W-:-:S04]  /*0c30*/  @P0 VIADD R5, R5, 0x1 ;  /* 0x0000000105050836 */ /* 0x000fc80000000000 */
[----:B------:R-:W-:Y:S02]  /*0c40*/  IMAD.MOV.U32 R22, RZ, RZ, R5 ;  /* 0x000000ffff167224 */ /* 0x000fe400078e0005 */
[----:B0-----:R-:W-:Y:S02]  /*0c50*/  IMAD.MOV R5, RZ, RZ, -R9 ;  /* 0x000000ffff057224 */ /* 0x001fe400078e0a09 */
[----:B------:R-:W-:Y:S01]  /*0c60*/  @!P3 IMAD.MOV R22, RZ, RZ, -R22 ;  /* 0x000000ffff16b224 */ /* 0x000fe200078e0a16 */
[----:B------:R-:W-:Y:S01]  /*0c70*/  @!P2 LOP3.LUT R22, RZ, R16, RZ, 0x33, !PT ;  /* 0x00000010ff16a212 */ /* 0x000fe200078e33ff */
[----:B------:R-:W-:-:S03]  /*0c80*/  IMAD R5, R5, R20, RZ ;  /* 0x0000001405057224 */ /* 0x000fc600078e02ff */
[----:B------:R-:W-:Y:S01]  /*0c90*/  IABS R15, R22 ;  /* 0x00000016000f7213 */ /* 0x000fe20000000000 */
[----:B------:R-:W-:-:S04]  /*0ca0*/  IMAD.HI.U32 R8, R9, R5, R8 ;  /* 0x0000000509087227 */ /* 0x000fc800078e0008 */
[----:B------:R-:W-:Y:S02]  /*0cb0*/  IMAD.MOV.U32 R5, RZ, RZ, R15 ;  /* 0x000000ffff057224 */ /* 0x000fe400078e000f */
[----:B------:R-:W0:Y:S02]  /*0cc0*/  I2F.RP R15, R17 ;  /* 0x00000011000f7306 */ /* 0x000e240000209400 */
[----:B------:R-:W-:-:S04]  /*0cd0*/  IMAD.HI.U32 R8, R8, R5, RZ ;  /* 0x0000000508087227 */ /* 0x000fc800078e00ff */
[----:B------:R-:W-:-:S04]  /*0ce0*/  IMAD.MOV R9, RZ, RZ, -R8 ;  /* 0x000000ffff097224 */ /* 0x000fc800078e0a08 */
[C---:B------:R-:W-:Y:S01]  /*0cf0*/  IMAD R5, R20.reuse, R9, R5 ;  /* 0x0000000914057224 */ /* 0x040fe200078e0205 */
[----:B0-----:R-:W0:Y:S04]  /*0d00*/  MUFU.RCP R15, R15 ;  /* 0x0000000f000f7308 */ /* 0x001e280000001000 */
[----:B------:R-:W-:-:S13]  /*0d10*/  ISETP.GT.U32.AND P2, PT, R20, R5, PT ;  /* 0x000000051400720c */ /* 0x000fda0003f44070 */
[----:B------:R-:W-:Y:S02]  /*0d20*/  @!P2 IMAD.IADD R5, R5, 0x1, -R20 ;  /* 0x000000010505a824 */ /* 0x000fe400078e0a14 */
[----:B------:R-:W-:Y:S01]  /*0d30*/  @!P2 VIADD R8, R8, 0x1 ;  /* 0x000000010808a836 */ /* 0x000fe20000000000 */
[----:B------:R-:W-:Y:S01]  /*0d40*/  ISETP.NE.AND P2, PT, R19, RZ, PT ;  /* 0x000000ff1300720c */ /* 0x000fe20003f45270 */
[----:B0-----:R-:W-:Y:S01]  /*0d50*/  VIADD R9, R15, 0xffffffe ;  /* 0x0ffffffe0f097836 */ /* 0x001fe20000000000 */
[----:B------:R-:W-:Y:S02]  /*0d60*/  ISETP.GE.U32.AND P0, PT, R5, R20, PT ;  /* 0x000000140500720c */ /* 0x000fe40003f06070 */
[----:B------:R-:W-:-:S03]  /*0d70*/  LOP3.LUT R5, R22, R19, RZ, 0x3c, !PT ;  /* 0x0000001316057212 */ /* 0x000fc600078e3cff */
[----:B------:R-:W0:Y:S01]  /*0d80*/  F2I.FTZ.U32.TRUNC.NTZ R9, R9 ;  /* 0x0000000900097305 */ /* 0x000e22000021f000 */
[----:B------:R-:W-:-:S07]  /*0d90*/  ISETP.GE.AND P3, PT, R5, RZ, PT ;  /* 0x000000ff0500720c */ /* 0x000fce0003f66270 */
[----:B------:R-:W-:-:S04]  /*0da0*/  @P0 VIADD R8, R8, 0x1 ;  /* 0x0000000108080836 */ /* 0x000fc80000000000 */
[----:B------:R-:W-:Y:S02]  /*0db0*/  IMAD.MOV.U32 R24, RZ, RZ, R8 ;  /* 0x000000ffff187224 */ /* 0x000fe400078e0008 */
[----:B0-----:R-:W-:Y:S02]  /*0dc0*/  IMAD.MOV R8, RZ, RZ, -R9 ;  /* 0x000000ffff087224 */ /* 0x001fe400078e0a09 */
[----:B------:R-:W-:Y:S01]  /*0dd0*/  @!P3 IMAD.MOV R24, RZ, RZ, -R24 ;  /* 0x000000ffff18b224 */ /* 0x000fe200078e0a18 */
[----:B------:R-:W-:Y:S01]  /*0de0*/  @!P2 LOP3.LUT R24, RZ, R19, RZ, 0x33, !PT ;  /* 0x00000013ff18a212 */ /* 0x000fe200078e33ff */
[----:B------:R-:W-:Y:S02]  /*0df0*/  IMAD R5, R8, R17, RZ ;  /* 0x0000001108057224 */ /* 0x000fe400078e02ff */
[----:B------:R-:W-:Y:S01]  /*0e00*/  IMAD.MOV.U32 R8, RZ, RZ, RZ ;  /* 0x000000ffff087224 */ /* 0x000fe200078e00ff */
[----:B------:R-:W-:Y:S01]  /*0e10*/  IABS R15, R24 ;  /* 0x00000018000f7213 */ /* 0x000fe20000000000 */
[----:B------:R-:W-:-:S02]  /*0e20*/  IMAD.MOV R18, RZ, RZ, -R24 ;  /* 0x000000ffff127224 */ /* 0x000fc400078e0a18 */
[----:B------:R-:W-:-:S04]  /*0e30*/  IMAD.HI.U32 R8, R9, R5, R8 ;  /* 0x0000000509087227 */ /* 0x000fc800078e0008 */
[----:B------:R-:W-:-:S04]  /*0e40*/  IMAD.MOV.U32 R9, RZ, RZ, R15 ;  /* 0x000000ffff097224 */ /* 0x000fc800078e000f */
[----:B------:R-:W-:-:S04]  /*0e50*/  IMAD.HI.U32 R5, R8, R9, RZ ;  /* 0x0000000908057227 */ /* 0x000fc800078e00ff */
[----:B------:R-:W-:-:S04]  /*0e60*/  IMAD.MOV R8, RZ, RZ, -R5 ;  /* 0x000000ffff087224 */ /* 0x000fc800078e0a05 */
[----:B------:R-:W-:Y:S02]  /*0e70*/  IMAD R8, R17, R8, R9 ;  /* 0x0000000811087224 */ /* 0x000fe400078e0209 */
[----:B------:R-:W-:-:S03]  /*0e80*/  IMAD R9, R19, R18, R22 ;  /* 0x0000001213097224 */ /* 0x000fc600078e0216 */
[----:B------:R-:W-:-:S13]  /*0e90*/  ISETP.GT.U32.AND P2, PT, R17, R8, PT ;  /* 0x000000081100720c */ /* 0x000fda0003f44070 */
[----:B------:R-:W-:Y:S02]  /*0ea0*/  @!P2 IMAD.IADD R8, R8, 0x1, -R17 ;  /* 0x000000010808a824 */ /* 0x000fe400078e0a11 */
[----:B------:R-:W-:Y:S01]  /*0eb0*/  @!P2 VIADD R5, R5, 0x1 ;  /* 0x000000010505a836 */ /* 0x000fe20000000000 */
[----:B------:R-:W-:Y:S02]  /*0ec0*/  ISETP.NE.AND P2, PT, R21, RZ, PT ;  /* 0x000000ff1500720c */ /* 0x000fe40003f45270 */
[----:B------:R-:W-:Y:S02]  /*0ed0*/  ISETP.GE.U32.AND P0, PT, R8, R17, PT ;  /* 0x000000110800720c */ /* 0x000fe40003f06070 */
[----:B------:R-:W-:-:S04]  /*0ee0*/  LOP3.LUT R8, R24, R21, RZ, 0x3c, !PT ;  /* 0x0000001518087212 */ /* 0x000fc800078e3cff */
[----:B------:R-:W-:Y:S01]  /*0ef0*/  ISETP.GE.AND P3, PT, R8, RZ, PT ;  /* 0x000000ff0800720c */ /* 0x000fe20003f66270 */
[----:B------:R-:W-:-:S04]  /*0f00*/  IMAD.MOV R8, RZ, RZ, -R22 ;  /* 0x000000ffff087224 */ /* 0x000fc800078e0a16 */
[----:B------:R-:W-:Y:S02]  /*0f10*/  IMAD R11, R16, R8, R11 ;  /* 0x00000008100b7224 */ /* 0x000fe400078e020b */
[----:B------:R-:W-:-:S06]  /*0f20*/  @P0 VIADD R5, R5, 0x1 ;  /* 0x0000000105050836 */ /* 0x000fcc0000000000 */
[----:B------:R-:W-:Y:S01]  /*0f30*/  @!P3 IMAD.MOV R5, RZ, RZ, -R5 ;  /* 0x000000ffff05b224 */ /* 0x000fe200078e0a05 */
[----:B------:R-:W-:-:S05]  /*0f40*/  @!P2 LOP3.LUT R5, RZ, R21, RZ, 0x33, !PT ;  /* 0x00000015ff05a212 */ /* 0x000fca00078e33ff */
[----:B------:R-:W-:-:S04]  /*0f50*/  IMAD.MOV R20, RZ, RZ, -R5 ;  /* 0x000000ffff147224 */ /* 0x000fc800078e0a05 */
[----:B------:R-:W-:Y:S01]  /*0f60*/  IMAD R8, R21, R20, R24 ;  /* 0x0000001415087224 */ /* 0x000fe200078e0218 */
[----:B------:R-:W-:Y:S06]  /*0f70*/  @!P1 BRA `(.L_x_12) ;  /* 0x00000000000c9947 */ /* 0x000fec0003800000 */
[----:B------:R-:W-:Y:S01]  /*0f80*/  UCGABAR_WAIT ;  /* 0x0000000000007dc7 */ /* 0x000fe20008000000 */
[----:B------:R-:W-:Y:S01]  /*0f90*/  CCTL.IVALL ;  /* 0x00000000ff00798f */ /* 0x000fe20002000000 */
[----:B------:R-:W-:Y:S05]  /*0fa0*/  BRA `(.L_x_13) ;  /* 0x0000000000047947 */ /* 0x000fea0003800000 */
.L_x_12:
[----:B------:R-:W-:Y:S06]  /*0fb0*/  BAR.SYNC.DEFER_BLOCKING 0x0 ;  /* 0x0000000000007b1d */ /* 0x000fec0000010000 */
.L_x_13:
[----:B------:R-:W-:-:S13]  /*0fc0*/  ISETP.NE.AND P0, PT, R13, RZ, PT ;  /* 0x000000ff0d00720c */ /* 0x000fda0003f05270 */
[----:B------:R-:W-:Y:S05]  /*0fd0*/  @!P0 BRA `(.L_x_14) ;  /* 0x00000054003c8947 */ /* 0x000fea0003800000 */
[----:B------:R-:W-:-:S13]  /*0fe0*/  ISETP.NE.AND P0, PT, R13, 0x1, PT ;  /* 0x000000010d00780c */ /* 0x000fda0003f05270 */
[----:B------:R-:W-:Y:S05]  /*0ff0*/  @P0 EXIT ;  /* 0x000000000000094d */ /* 0x000fea0003800000 */
[----:B------:R-:W0:Y:S01]  /*1000*/  LDC R10, c[0x0][0x294] ;  /* 0x0000a500ff0a7b82 */ /* 0x000e220000000800 */
[----:B------:R-:W-:Y:S01]  /*1010*/  UMOV UR4, URZ ;  /* 0x0000003f00047c82 */ /* 0x000fe20008000000 */
[----:B------:R-:W-:Y:S02]  /*1020*/  CS2R R86, SRZ ;  /* 0x0000000000567805 */ /* 0x000fe4000001ff00 */
[----:B------:R-:W-:Y:S02]  /*1030*/  CS2R R24, SRZ ;  /* 0x0000000000187805 */ /* 0x000fe4000001ff00 */
[----:B------:R-:W-:Y:S02]  /*1040*/  CS2R R26, SRZ ;  /* 0x00000000001a7805 */ /* 0x000fe4000001ff00 */
[----:B------:R-:W-:Y:S02]  /*1050*/  CS2R R28, SRZ ;  /* 0x00000000001c7805 */ /* 0x000fe4000001ff00 */
[----:B------:R-:W-:-:S02]  /*1060*/  CS2R R30, SRZ ;  /* 0x00000000001e7805 */ /* 0x000fc4000001ff00 */
[----:B------:R-:W-:Y:S02]  /*1070*/  CS2R R32, SRZ ;  /* 0x0000000000207805 */ /* 0x000fe4000001ff00 */
        /* <DEDUP_REMOVED lines=16> */
[----:B0-----:R-:W-:-:S02]  /*1180*/  ISETP.GE.AND P0, PT, R10, 0x1, PT ;  /* 0x000000010a00780c */ /* 0x001fc40003f06270 */
        /* <DEDUP_REMOVED lines=9> */
[----:B------:R-:W-:Y:S01]  /*1220*/  CS2R R84, SRZ ;  /* 0x0000000000547805 */ /* 0x000fe2000001ff00 */
[----:B------:R-:W-:Y:S06]  /*1230*/  @!P0 BRA `(.L_x_15) ;  /* 0x0000000000a48947 */ /* 0x000fec0003800000 */
[----:B------:R-:W-:-:S04]  /*1240*/  LOP3.LUT R7, R3, 0x1, RZ, 0xfc, !PT ;  /* 0x0000000103077812 */ /* 0x000fc800078efcff */
[----:B------:R-:W-:-:S13]  /*1250*/  ISETP.NE.AND P0, PT, R7, 0x3, PT ;  /* 0x000000030700780c */ /* 0x000fda0003f05270 */
[----:B------:R-:W-:Y:S05]  /*1260*/  @!P0 BRA `(.L_x_16) ;  /* 0x0000000000048947 */ /* 0x000fea0003800000 */
[----:B------:R-:W-:Y:S01]  /*1270*/  BPT.TRAP 0x1 ;  /* 0x000000040000795c */ /* 0x000fe20000300000 */
.L_x_16:
[----:B------:R-:W0:Y:S01]  /*1280*/  S2UR UR5, SR_CgaCtaId ;  /* 0x00000000000579c3 */ /* 0x000e220000008800 */
[----:B------:R-:W-:Y:S01]  /*1290*/  SHF.L.U32 R7, RZ, 0x1f, RZ ;  /* 0x0000001fff077819 */ /* 0x000fe200000006ff */
[----:B------:R-:W-:Y:S02]  /*12a0*/  UMOV UR4, 0x400 ;  /* 0x0000040000047882 */ /* 0x000fe40000000000 */
[----:B0-----:R-:W-:-:S12]  /*12b0*/  ULEA UR6, UR5, UR4, 0x18 ;  /* 0x0000000405067291 */ /* 0x001fd8000f8ec03f */
.L_x_17:
[----:B0-----:R-:W-:-:S04]  /*12c0*/  IMAD.U32 R12, RZ, RZ, UR6 ;  /* 0x00000006ff0c7e24 */ /* 0x001fc8000f8e00ff */
[----:B------:R0:W1:Y:S03]  /*12d0*/  SYNCS.PHASECHK.TRANS64.TRYWAIT P0, [R12+URZ+0x36000], R7 ;  /* 0x036000070c0075a7 */ /* 0x000066000800017f */
[----:B-1----:R-:W-:Y:S05]  /*12e0*/  @!P0 NANOSLEEP.SYNCS 0x989680 ;  /* 0x009896800000895d */ /* 0x002fea0003900000 */
[----:B------:R-:W1:Y:S02]  /*12f0*/  @!P0 SYNCS.PHASECHK.TRANS64 P0, [R12+URZ+0x36000], R7 ;  /* 0x036000070c0085a7 */ /* 0x000e64000800007f */
[----:B-1----:R-:W-:Y:S05]  /*1300*/  @!P0 BRA `(.L_x_17) ;  /* 0xfffffffc00ec8947 */ /* 0x002fea000383ffff */
[----:B------:R-:W-:Y:S01]  /*1310*/  UIADD3 UR4, UR6, 0x12000, URZ ;  /* 0x0001200006047890 */ /* 0x000fe2000fffe03f */
[----:B------:R-:W-:Y:S01]  /*1320*/  WARPGROUP.ARRIVE ;  /* 0x00000000000079c5 */ /* 0x000fe20000000000 */
[----:B------:R-:W-:Y:S02]  /*1330*/  UMOV UR7, 0x40000040 ;  /* 0x4000004000077882 */ /* 0x000fe40000000000 */
[----:B------:R-:W-:Y:S02]  /*1340*/  USHF.R.U32.HI UR5, URZ, 0x4, UR4 ;  /* 0x000000043f057899 */ /* 0x000fe40008011604 */
[----:B------:R-:W-:Y:S02]  /*1350*/  USHF.R.U32.HI UR4, URZ, 0x4, UR6 ;  /* 0x000000043f047899 */ /* 0x000fe40008011606 */
[----:B------:R-:W-:Y:S02]  /*1360*/  ULOP3.LUT UR5, UR5, 0x3fff, URZ, 0xc0, !UPT ;  /* 0x00003fff05057892 */ /* 0x000fe4000f8ec03f */
[----:B------:R-:W-:-:S02]  /*1370*/  ULOP3.LUT UR8, UR4, 0x3fff, URZ, 0xc0, !UPT ;  /* 0x00003fff04087892 */ /* 0x000fc4000f8ec03f */
[----:B------:R-:W-:-:S03]  /*1380*/  ULOP3.LUT UR9, UR5, 0x2000000, URZ, 0xfc, !UPT ;  /* 0x0200000005097892 */ /* 0x000fc6000f8efc3f */
[----:B------:R-:W-:Y:S02]  /*1390*/  UMOV UR5, 0x40000040 ;  /* 0x4000004000057882 */ /* 0x000fe40000000000 */
[----:B------:R-:W-:Y:S02]  /*13a0*/  UMOV UR4, UR8 ;  /* 0x0000000800047c82 */ /* 0x000fe40008000000 */
[----:B------:R-:W-:Y:S02]  /*13b0*/  UMOV UR6, UR9 ;  /* 0x0000000900067c82 */ /* 0x000fe40008000000 */
[----:B------:R-:W-:Y:S01]  /*13c0*/  HGMMA.64x128x16.F32.BF16 R24, gdesc[UR4].tnspA.tnspB, RZ, !UPT ;  /* 0x61e00000041879f0 */ /* 0x000fe2000c7018ff */
[----:B------:R-:W-:Y:S02]  /*13d0*/  UIADD3 UR4, UR8, 0x80, URZ ;  /* 0x0000008008047890 */ /* 0x000fe4000fffe03f */
[----:B------:R-:W-:Y:S01]  /*13e0*/  UIADD3 UR6, UR9, 0x80, URZ ;  /* 0x0000008009067890 */ /* 0x000fe2000fffe03f */
[----:B------:R-:W-:Y:S01]  /*13f0*/  UMOV UR5, 0x40000040 ;  /* 0x4000004000057882 */ /* 0x000fe20000000000 */
[----:B------:R-:W-:-:S07]  /*1400*/  UMOV UR7, 0x40000040 ;  /* 0x4000004000077882 */ /* 0x000fce0000000000 */
[----:B------:R-:W-:Y:S01]  /*1410*/  HGMMA.64x128x16.F32.BF16 R24, gdesc[UR4].tnspA.tnspB, R24 ;  /* 0x61e00000041879f0 */ /* 0x000fe20008701818 */
        /* <DEDUP_REMOVED lines=9> */
[----:B------:R-:W-:Y:S01]  /*14b0*/  HGMMA.64x128x16.F32.BF16 R24, gdesc[UR4].tnspA.tnspB, R24, gsb0 ;  /* 0x61e00000041879f0 */ /* 0x000fe20008001818 */
[----:B------:R-:W-:-:S05]  /*14c0*/  UMOV UR4, 0x1 ;  /* 0x0000000100047882 */ /* 0x000fca0000000000 */
.L_x_15:
[----:B0-----:R-:W-:-:S05]  /*14d0*/  VIADD R7, R10, 0x3f ;  /* 0x0000003f0a077836 */ /* 0x001fca0000000000 */
[----:B------:R-:W-:-:S04]  /*14e0*/  SHF.R.S32.HI R10, RZ, 0x1f, R7 ;  /* 0x0000001fff0a7819 */ /* 0x000fc80000011407 */
[----:B------:R-:W-:-:S04]  /*14f0*/  LEA.HI R10, R10, R7, RZ, 0x6 ;  /* 0x000000070a0a7211 */ /* 0x000fc800078f30ff */
[----:B------:R-:W-:-:S04]  /*1500*/  SHF.R.S32.HI R10, RZ, 0x6, R10 ;  /* 0x00000006ff0a7819 */ /* 0x000fc8000001140a */
[----:B------:R-:W-:-:S05]  /*1510*/  VIMNMX R7, R10, 0x1, PT ;  /* 0x000000010a077848 */ /* 0x000fca0003fe0100 */
[----:B------:R-:W-:-:S05]  /*1520*/  IMAD.IADD R7, R10, 0x1, -R7 ;  /* 0x000000010a077824 */ /* 0x000fca00078e0a07 */
[----:B------:R-:W-:-:S13]  /*1530*/  ISETP.GE.AND P0, PT, R7, 0x1, PT ;  /* 0x000000010700780c */ /* 0x000fda0003f06270 */
[----:B------:R-:W-:Y:S05]  /*1540*/  @!P0 BRA `(.L_x_18) ;  /* 0x0000000400148947 */ /* 0x000fea0003800000 */
[----:B------:R-:W0:Y:S01]  /*1550*/  S2UR UR6, SR_CgaCtaId ;  /* 0x00000000000679c3 */ /* 0x000e220000008800 */
[----:B------:R-:W-:Y:S01]  /*1560*/  UMOV UR5, 0x400 ;  /* 0x0000040000057882 */ /* 0x000fe20000000000 */
[----:B------:R-:W-:Y:S01]  /*1570*/  LOP3.LUT R15, R3, 0x1, RZ, 0xfc, !PT ;  /* 0x00000001030f7812 */ /* 0x000fe200078efcff */
[----:B------:R-:W-:Y:S01]  /*1580*/  IMAD.MOV.U32 R14, RZ, RZ, RZ ;  /* 0x000000ffff0e7224 */ /* 0x000fe200078e00ff */
[----:B------:R-:W-:Y:S01]  /*1590*/  UISETP.NE.U32.AND UP0, UPT, UR4, URZ, UPT ;  /* 0x0000003f0400728c */ /* 0x000fe2000bf05070 */
[----:B------:R-:W-:Y:S01]  /*15a0*/  IMAD.MOV.U32 R10, RZ, RZ, RZ ;  /* 0x000000ffff0a7224 */ /* 0x000fe200078e00ff */
[----:B0-----:R-:W-:-:S04]  /*15b0*/  ULEA UR7, UR6, UR5, 0x18 ;  /* 0x0000000506077291 */ /* 0x001fc8000f8ec03f */
[----:B------:R-:W-:-:S04]  /*15c0*/  UIADD3 UR5, UR7, 0x12000, URZ ;  /* 0x0001200007057890 */ /* 0x000fc8000fffe03f */
[----:B------:R-:W-:Y:S02]  /*15d0*/  USHF.R.U32.HI UR6, URZ, 0x4, UR5 ;  /* 0x000000043f067899 */ /* 0x000fe40008011605 */
[----:B------:R-:W-:Y:S02]  /*15e0*/  USHF.R.U32.HI UR5, URZ, 0x4, UR7 ;  /* 0x000000043f057899 */ /* 0x000fe40008011607 */
[----:B------:R-:W-:Y:S02]  /*15f0*/  ULOP3.LUT UR6, UR6, 0x3fff, URZ, 0xc0, !UPT ;  /* 0x00003fff06067892 */ /* 0x000fe4000f8ec03f */
[----:B------:R-:W-:Y:S02]  /*1600*/  ULOP3.LUT UR14, UR5, 0x3fff, URZ, 0xc0, !UPT ;  /* 0x00003fff050e7892 */ /* 0x000fe4000f8ec03f */
[----:B------:R-:W-:-:S12]  /*1610*/  ULOP3.LUT UR15, UR6, 0x2000000, URZ, 0xfc, !UPT ;  /* 0x02000000060f7892 */ /* 0x000fd8000f8efc3f */
.L_x_23:
[----:B------:R-:W-:-:S13]  /*1620*/  ISETP.NE.AND P1, PT, R15, 0x3, PT ;  /* 0x000000030f00780c */ /* 0x000fda0003f25270 */
[----:B------:R-:W-:Y:S05]  /*1630*/  @!P1 BRA `(.L_x_19) ;  /* 0x0000000000049947 */ /* 0x000fea0003800000 */
[----:B------:R-:W-:Y:S01]  /*1640*/  BPT.TRAP 0x1 ;  /* 0x000000040000795c */ /* 0x000fe20000300000 */
.L_x_19:
[----:B------:R-:W-:Y:S01]  /*1650*/  SHF.L.U32 R12, R14, 0x1f, RZ ;  /* 0x0000001f0e0c7819 */ /* 0x000fe200000006ff */
[----:B------:R-:W-:-:S12]  /*1660*/  ULEA UR5, UR4, UR7, 0x3 ;  /* 0x0000000704057291 */ /* 0x000fd8000f8e183f */
.L_x_20:
[----:B0-----:R-:W-:-:S04]  /*1670*/  IMAD.U32 R13, RZ, RZ, UR5 ;  /* 0x00000005ff0d7e24 */ /* 0x001fc8000f8e00ff */
[----:B------:R0:W1:Y:S03]  /*1680*/  SYNCS.PHASECHK.TRANS64.TRYWAIT P0, [R13+URZ+0x36000], R12 ;  /* 0x0360000c0d0075a7 */ /* 0x000066000800017f */
[----:B-1----:R-:W-:Y:S05]  /*1690*/  @!P0 NANOSLEEP.SYNCS 0x989680 ;  /* 0x009896800000895d */ /* 0x002fea0003900000 */
[----:B------:R-:W1:Y:S02]  /*16a0*/  @!P0 SYNCS.PHASECHK.TRANS64 P0, [R13+URZ+0x36000], R12 ;  /* 0x0360000c0d0085a7 */ /* 0x000e64000800007f */
[----:B-1----:R-:W-:Y:S05]  /*16b0*/  @!P0 BRA `(.L_x_20) ;  /* 0xfffffffc00ec8947 */ /* 0x002fea000383ffff */
[----:B------:R-:W-:Y:S01]  /*16c0*/  ULEA UR5, UR4, UR14, 0x9 ;  /* 0x0000000e04057291 */ /* 0x000fe2000f8e483f */
[----:B------:R-:W-:Y:S01]  /*16d0*/  WARPGROUP.ARRIVE ;  /* 0x00000000000079c5 */ /* 0x000fe20000000000 */
[----:B------:R-:W-:Y:S01]  /*16e0*/  ULEA UR6, UR4, UR15, 0xa ;  /* 0x0000000f04067291 */ /* 0x000fe2000f8e503f */
[----:B------:R-:W-:Y:S01]  /*16f0*/  UMOV UR9, 0x40000040 ;  /* 0x4000004000097882 */ /* 0x000fe20000000000 */
[----:B------:R-:W-:-:S03]  /*1700*/  UMOV UR11, 0x40000040 ;  /* 0x40000040000b7882 */ /* 0x000fc60000000000 */
[----:B------:R-:W-:Y:S02]  /*1710*/  UMOV UR8, UR5 ;  /* 0x0000000500087c82 */ /* 0x000fe40008000000 */
[----:B------:R-:W-:Y:S02]  /*1720*/  UMOV UR10, UR6 ;  /* 0x00000006000a7c82 */ /* 0x000fe40008000000 */
[----:B------:R-:W-:Y:S01]  /*1730*/  HGMMA.64x128x16.F32.BF16 R24, gdesc[UR8].tnspA.tnspB, R24, UP0 ;  /* 0x61e00000081879f0 */ /* 0x000fe2000bf01818 */
        /* <DEDUP_REMOVED lines=14> */
[----:B------:R-:W-:Y:S03]  /*1820*/  HGMMA.64x128x16.F32.BF16 R24, gdesc[UR8].tnspA.tnspB, R24, gsb0 ;  /* 0x61e00000081879f0 */ /* 0x000fe60008001818 */
[----:B------:R-:W-:Y:S02]  /*1830*/  WARPGROUP.DEPBAR.LE gsb0, 0x1 ;  /* 0x00008000000079c5 */ /* 0x000fe40000010100 */
[----:B------:R-:W-:Y:S05]  /*1840*/  @!P1 BRA `(.L_x_21) ;  /* 0x0000000000049947 */ /* 0x000fea0003800000 */
[----:B------:R-:W-:Y:S01]  /*1850*/  BPT.TRAP 0x1 ;  /* 0x000000040000795c */ /* 0x000fe20000300000 */
.L_x_21:
[----:B------:R-:W-:-:S13]  /*1860*/  ISETP.NE.AND P0, PT, R6, RZ, PT ;  /* 0x000000ff0600720c */ /* 0x000fda0003f05270 */
[----:B0-----:R-:W-:-:S05]  /*1870*/  @P0 LEA R12, R10, UR7, 0x3 ;  /* 0x000000070a0c0c11 */ /* 0x001fca000f8e18ff */
[----:B------:R-:W-:-:S05]  /*1880*/  @P0 VIADD R13, R12, 0x36048 ;  /* 0x000360480c0d0836 */ /* 0x000fca0000000000 */
[----:B------:R-:W-:-:S04]  /*1890*/  @P0 PRMT R13, R2, 0x654, R13 ;  /* 0x00000654020d0816 */ /* 0x000fc8000000000d */
[----:B------:R0:W-:Y:S01]  /*18a0*/  @P0 SYNCS.ARRIVE.TRANS64.RED.A1T0 RZ, [R13+URZ], RZ ;  /* 0x000000ff0dff09a7 */ /* 0x0001e2000810043f */
[----:B------:R-:W-:-:S13]  /*18b0*/  ISETP.GT.U32.AND P0, PT, R3, 0x1, PT ;  /* 0x000000010300780c */ /* 0x000fda0003f04070 */
[----:B0-----:R-:W-:Y:S05]  /*18c0*/  @P0 BRA `(.L_x_22) ;  /* 0x0000000000040947 */ /* 0x001fea0003800000 */
[----:B------:R-:W-:Y:S01]  /*18d0*/  BPT.TRAP 0x1 ;  /* 0x000000040000795c */ /* 0x000fe20000300000 */
.L_x_22:
[----:B------:R-:W-:Y:S01]  /*18e0*/  UIADD3 UR4, UR4, 0x1, URZ ;  /* 0x0000000104047890 */ /* 0x000fe2000fffe03f */
[C---:B------:R-:W-:Y:S01]  /*18f0*/  ISETP.GT.AND P1, PT, R7.reuse, 0x1, PT ;  /* 0x000000010700780c */ /* 0x040fe20003f24270 */
[----:B------:R-:W-:Y:S02]  /*1900*/  VIADD R10, R10, 0x1 ;  /* 0x000000010a0a7836 */ /* 0x000fe40000000000 */
[----:B------:R-:W-:Y:S01]  /*1910*/  UISETP.NE.AND UP0, UPT, UR4, 0x9, UPT ;  /* 0x000000090400788c */ /* 0x000fe2000bf05270 */
[----:B------:R-:W-:Y:S02]  /*1920*/  VIADD R7, R7, 0xffffffff ;  /* 0xffffffff07077836 */ /* 0x000fe40000000000 */
[C---:B------:R-:W-:Y:S01]  /*1930*/  ISETP.NE.AND P0, PT, R10.reuse, 0x9, PT ;  /* 0x000000090a00780c */ /* 0x040fe20003f05270 */
[----:B------:R-:W-:Y:S02]  /*1940*/  USEL UR5, URZ, 0x1, UP0 ;  /* 0x000000013f057887 */ /* 0x000fe40008000000 */
[----:B------:R-:W-:Y:S01]  /*1950*/  USEL UR4, UR4, URZ, UP0 ;  /* 0x0000003f04047287 */ /* 0x000fe20008000000 */
[----:B------:R-:W-:Y:S01]  /*1960*/  SEL R10, R10, RZ, P0 ;  /* 0x000000ff0a0a7207 */ /* 0x000fe20000000000 */
[----:B------:R-:W-:-:S02]  /*1970*/  UPLOP3.LUT UP0, UPT, UPT, UPT, UPT, 0x80, 0x0 ;  /* 0x000000000000789c */ /* 0x000fc40003f0f070 */
[----:B------:R-:W-:Y:S01]  /*1980*/  LOP3.LUT R14, R14, UR5, RZ, 0x3c, !PT ;  /* 0x000000050e0e7c12 */ /* 0x000fe2000f8e3cff */
[----:B------:R-:W-:Y:S08]  /*1990*/  @P1 BRA `(.L_x_23) ;  /* 0xfffffffc00201947 */ /* 0x000ff0000383ffff */
.L_x_18:
[----:B------:R-:W0:Y:S01]  /*19a0*/  LDC R7, c[0x0][0x294] ;  /* 0x0000a500ff077b82 */ /* 0x000e220000000800 */
[----:B------:R-:W-:Y:S02]  /*19b0*/  WARPGROUP.DEPBAR.LE gsb0, 0x0 ;  /* 0x00008000000079c5 */ /* 0x000fe40000010000 */
[----:B0-----:R-:W-:-:S13]  /*19c0*/  ISETP.GE.AND P0, PT, R7, 0x1, PT ;  /* 0x000000010700780c */ /* 0x001fda0003f06270 */
[----:B------:R-:W-:Y:S05]  /*19d0*/  @!P0 BRA `(.L_x_24) ;  /* 0x00000000006c8947 */ /* 0x000fea0003800000 */
[----:B------:R-:W-:-:S04]  /*19e0*/  LOP3.LUT R10, R3, 0x1, RZ, 0xfc, !PT ;  /* 0x00000001030a7812 */ /* 0x000fc800078efcff */
[----:B------:R-:W-:-:S13]  /*19f0*/  ISETP.NE.AND P0, PT, R10, 0x3, PT ;  /* 0x000000030a00780c */ /* 0x000fda0003f05270 */
[----:B------:R-:W-:Y:S05]  /*1a00*/  @!P0 BRA `(.L_x_25) ;  /* 0x0000000000048947 */ /* 0x000fea0003800000 */
[----:B------:R-:W-:Y:S01]  /*1a10*/  BPT.TRAP 0x1 ;  /* 0x000000040000795c */ /* 0x000fe20000300000 */
.L_x_25:
[----:B------:R-:W-:Y:S01]  /*1a20*/  ISETP.NE.AND P0, PT, R6, RZ, PT ;  /* 0x000000ff0600720c */ /* 0x000fe20003f05270 */
[----:B------:R-:W-:Y:S01]  /*1a30*/  BSSY B0, `(.L_x_26) ;  /* 0x0000013000007945 */ /* 0x000fe20003800000 */
[----:B------:R-:W-:-:S11]  /*1a40*/  ISETP.GT.U32.AND P1, PT, R3, 0x1, PT ;  /* 0x000000010300780c */ /* 0x000fd60003f24070 */
[----:B------:R-:W-:Y:S05]  /*1a50*/  @!P0 BRA `(.L_x_27) ;  /* 0x0000000000408947 */ /* 0x000fea0003800000 */
[----:B------:R-:W-:Y:S01]  /*1a60*/  VIADD R7, R7, 0x3f ;  /* 0x0000003f07077836 */ /* 0x000fe20000000000 */
[----:B------:R-:W0:Y:S04]  /*1a70*/  S2R R13, SR_CgaCtaId ;  /* 0x00000000000d7919 */ /* 0x000e280000008800 */
[----:B------:R-:W-:-:S04]  /*1a80*/  SHF.R.S32.HI R6, RZ, 0x1f, R7 ;  /* 0x0000001fff067819 */ /* 0x000fc80000011407 */
[----:B------:R-:W-:-:S04]  /*1a90*/  LEA.HI R6, R6, R7, RZ, 0x6 ;  /* 0x0000000706067211 */ /* 0x000fc800078f30ff */
[----:B------:R-:W-:-:S04]  /*1aa0*/  SHF.R.S32.HI R6, RZ, 0x6, R6 ;  /* 0x00000006ff067819 */ /* 0x000fc80000011406 */
[----:B------:R-:W-:-:S05]  /*1ab0*/  VIMNMX R3, R6, 0x1, PT ;  /* 0x0000000106037848 */ /* 0x000fca0003fe0100 */
[----:B------:R-:W-:-:S04]  /*1ac0*/  IMAD.IADD R10, R6, 0x1, -R3 ;  /* 0x00000001060a7824 */ /* 0x000fc800078e0a03 */
[----:B------:R-:W-:Y:S01]  /*1ad0*/  IMAD.WIDE.U32 R6, R10, 0x38e38e39, RZ ;  /* 0x38e38e390a067825 */ /* 0x000fe200078e00ff */
[----:B------:R-:W-:-:S04]  /*1ae0*/  MOV R6, 0x400 ;  /* 0x0000040000067802 */ /* 0x000fc80000000f00 */
[----:B------:R-:W-:Y:S02]  /*1af0*/  SHF.R.U32.HI R3, RZ, 0x1, R7 ;  /* 0x00000001ff037819 */ /* 0x000fe40000011607 */
[----:B0-----:R-:W-:-:S03]  /*1b00*/  LEA R6, R13, R6, 0x18 ;  /* 0x000000060d067211 */ /* 0x001fc600078ec0ff */
[----:B------:R-:W-:-:S04]  /*1b10*/  IMAD R3, R3, -0x9, R10 ;  /* 0xfffffff703037824 */ /* 0x000fc800078e020a */
[----:B------:R-:W-:-:S04]  /*1b20*/  IMAD R3, R3, 0x8, R6 ;  /* 0x0000000803037824 */ /* 0x000fc800078e0206 */
[----:B------:R-:W-:-:S05]  /*1b30*/  VIADD R3, R3, 0x36048 ;  /* 0x0003604803037836 */ /* 0x000fca0000000000 */
[----:B------:R-:W-:-:S04]  /*1b40*/  PRMT R3, R2, 0x654, R3 ;  /* 0x0000065402037816 */ /* 0x000fc80000000003 */
[----:B------:R0:W-:Y:S03]  /*1b50*/  SYNCS.ARRIVE.TRANS64.RED.A1T0 RZ, [R3+URZ], RZ ;  /* 0x000000ff03ff79a7 */ /* 0x0001e6000810043f */
.L_x_27:
[----:B------:R-:W-:Y:S05]  /*1b60*/  BSYNC B0 ;  /* 0x0000000000007941 */ /* 0x000fea0003800000 */
.L_x_26:
[----:B------:R-:W-:Y:S05]  /*1b70*/  @P1 BRA `(.L_x_24) ;  /* 0x0000000000041947 */ /* 0x000fea0003800000 */
[----:B------:R-:W-:Y:S01]  /*1b80*/  BPT.TRAP 0x1 ;  /* 0x000000040000795c */ /* 0x000fe20000300000 */
.L_x_24:
[----:B------:R-:W0:Y:S01]  /*1b90*/  S2R R2, SR_TID.X ;  /* 0x0000000000027919 */ /* 0x000e220000002100 */
[----:B------:R-:W1:Y:S01]  /*1ba0*/  LDC.64 R14, c[0x0][0x280] ;  /* 0x0000a000ff0e7b82 */ /* 0x000e620000000a00 */
[----:B------:R-:W4:Y:S07]  /*1bb0*/  S2R R13, SR_CTAID.X ;  /* 0x00000000000d7919 */ /* 0x000f2e0000002500 */
[----:B------:R-:W2:Y:S01]  /*1bc0*/  LDC.64 R16, c[0x0][0x658] ;  /* 0x00019600ff107b82 */ /* 0x000ea20000000a00 */
[----:B0-----:R-:W-:-:S04]  /*1bd0*/  SHF.R.S32.HI R3, RZ, 0x1f, R2 ;  /* 0x0000001fff037819 */ /* 0x001fc80000011402 */
[----:B------:R-:W-:Y:S01]  /*1be0*/  LEA.HI R3, R3, R2, RZ, 0x7 ;  /* 0x0000000203037211 */ /* 0x000fe200078f38ff */
[----:B----4-:R-:W-:-:S03]  /*1bf0*/  IMAD.SHL.U32 R12, R13, 0x40, RZ ;  /* 0x000000400d0c7824 */ /* 0x010fc600078e00ff */
[----:B------:R-:W-:Y:S02]  /*1c00*/  LOP3.LUT R3, R3, 0xffffff80, RZ, 0xc0, !PT ;  /* 0xffffff8003037812 */ /* 0x000fe400078ec0ff */
[----:B-1----:R-:W-:-:S03]  /*1c10*/  ISETP.GE.AND P0, PT, R12, R14, PT ;  /* 0x0000000e0c00720c */ /* 0x002fc60003f06270 */
[----:B------:R-:W-:-:S05]  /*1c20*/  IMAD.IADD R7, R2, 0x1, -R3 ;  /* 0x0000000102077824 */ /* 0x000fca00078e0a03 */
[----:B------:R-:W-:-:S04]  /*1c30*/  SHF.R.S32.HI R6, RZ, 0x1f, R7 ;  /* 0x0000001fff067819 */ /* 0x000fc80000011407 */
[----:B------:R-:W-:-:S04]  /*1c40*/  LEA.HI R2, R6, R7, RZ, 0x2 ;  /* 0x0000000706027211 */ /* 0x000fc800078f10ff */
[--C-:B------:R-:W-:Y:S02]  /*1c50*/  SHF.R.S32.HI R18, RZ, 0x2, R2.reuse ;  /* 0x00000002ff127819 */ /* 0x100fe40000011402 */
[----:B------:R-:W-:Y:S02]  /*1c60*/  SHF.R.S32.HI R3, RZ, 0x1f, R2 ;  /* 0x0000001fff037819 */ /* 0x000fe40000011402 */
[----:B------:R-:W-:Y:S02]  /*1c70*/  LOP3.LUT R2, R2, 0xfffffffc, RZ, 0xc0, !PT ;  /* 0xfffffffc02027812 */ /* 0x000fe400078ec0ff */
[----:B------:R-:W-:-:S03]  /*1c80*/  LEA.HI R3, R3, R18, RZ, 0x3 ;  /* 0x0000001203037211 */ /* 0x000fc600078f18ff */
[----:B------:R-:W-:Y:S01]  /*1c90*/  IMAD.IADD R10, R7, 0x1, -R2 ;  /* 0x00000001070a7824 */ /* 0x000fe200078e0a02 */
[----:B------:R-:W-:-:S03]  /*1ca0*/  LOP3.LUT R3, R3, 0xfffffff8, RZ, 0xc0, !PT ;  /* 0xfffffff803037812 */ /* 0x000fc600078ec0ff */
[----:B------:R-:W-:Y:S02]  /*1cb0*/  IMAD.SHL.U32 R2, R10, 0x2, RZ ;  /* 0x000000020a027824 */ /* 0x000fe400078e00ff */
[----:B------:R-:W-:Y:S01]  /*1cc0*/  IMAD.IADD R18, R18, 0x1, -R3 ;  /* 0x0000000112127824 */ /* 0x000fe200078e0a03 */
[----:B------:R-:W-:-:S04]  /*1cd0*/  LEA.HI R3, R6, R7, RZ, 0x5 ;  /* 0x0000000706037211 */ /* 0x000fc800078f28ff */
[----:B------:R-:W-:Y:S02]  /*1ce0*/  SHF.R.S32.HI R19, RZ, 0x1f, R18 ;  /* 0x0000001fff137819 */ /* 0x000fe40000011412 */
[----:B------:R-:W-:Y:S02]  /*1cf0*/  SHF.R.S32.HI R23, RZ, 0x5, R3 ;  /* 0x00000005ff177819 */ /* 0x000fe40000011403 */
[----:B------:R-:W-:-:S03]  /*1d00*/  SHF.R.S32.HI R3, RZ, 0x1f, R2 ;  /* 0x0000001fff037819 */ /* 0x000fc60000011402 */
[----:B------:R-:W-:-:S04]  /*1d10*/  IMAD.WIDE R6, R23, 0x10, R18 ;  /* 0x0000001017067825 */ /* 0x000fc800078e0212 */
[----:B------:R-:W-:Y:S01]  /*1d20*/  IMAD.WIDE R6, R13, 0x40, R6 ;  /* 0x000000400d067825 */ /* 0x000fe200078e0206 */
[----:B--2---:R-:W-:Y:S06]  /*1d30*/  @P0 EXIT ;  /* 0x000000000000094d */ /* 0x004fec0003800000 */
[----:B------:R-:W-:Y:S01]  /*1d40*/  ULDC UR4, c[0x0][0x288] ;  /* 0x0000a20000047ab9 */ /* 0x000fe20000000800 */
[----:B------:R-:W-:Y:S01]  /*1d50*/  IMAD.SHL.U32 R11, R11, 0x80, RZ ;  /* 0x000000800b0b7824 */ /* 0x000fe200078e00ff */
[----:B------:R-:W-:Y:S01]  /*1d60*/  ISETP.GE.AND P0, PT, R9, UR4, PT ;  /* 0x0000000409007c0c */ /* 0x000fe2000bf06270 */
[-C--:B------:R-:W-:Y:S01]  /*1d70*/  IMAD.WIDE.U32 R20, R6, R16.reuse, R2 ;  /* 0x0000001006147225 */ /* 0x080fe200078e0002 */
[----:B------:R-:W-:Y:S01]  /*1d80*/  SHF.R.S32.HI R90, RZ, 0x1f, R9 ;  /* 0x0000001fff5a7819 */ /* 0x000fe20000011409 */
[----:B------:R-:W-:Y:S01]  /*1d90*/  ULDC.64 UR4, c[0x0][0x660] ;  /* 0x0001980000047ab9 */ /* 0x000fe20000000a00 */
[----:B------:R-:W-:Y:S01]  /*1da0*/  ISETP.GE.OR P0, PT, R11, R15, P0 ;  /* 0x0000000f0b00720c */ /* 0x000fe20000706670 */
[----:B------:R-:W-:Y:S01]  /*1db0*/  IMAD R22, R7, R16, RZ ;  /* 0x0000001007167224 */ /* 0x000fe200078e02ff */
[----:B------:R-:W-:Y:S01]  /*1dc0*/  SHF.R.S32.HI R13, RZ, 0x1f, R11 ;  /* 0x0000001fff0d7819 */ /* 0x000fe2000001140b */
[----:B------:R-:W-:Y:S01]  /*1dd0*/  IMAD R88, R90, UR4, RZ ;  /* 0x000000045a587c24 */ /* 0x000fe2000f8e02ff */
[----:B------:R-:W-:Y:S01]  /*1de0*/  IADD3 R20, P1, R11, R20, RZ ;  /* 0x000000140b147210 */ /* 0x000fe20007f3e0ff */
[----:B------:R-:W-:-:S05]  /*1df0*/  IMAD R22, R6, R17, R22 ;  /* 0x0000001106167224 */ /* 0x000fca00078e0216 */
[----:B------:R-:W-:-:S03]  /*1e00*/  IADD3.X R21, R13, R21, R22, P1, !PT ;  /* 0x000000150d157210 */ /* 0x000fc60000ffe416 */
[----:B------:R-:W-:Y:S05]  /*1e10*/  @P0 EXIT ;  /* 0x000000000000094d */ /* 0x000fea0003800000 */
[----:B------:R-:W-:Y:S01]  /*1e20*/  ULDC UR6, c[0x0][0x28c] ;  /* 0x0000a30000067ab9 */ /* 0x000fe20000000800 */
[C---:B------:R-:W-:Y:S01]  /*1e30*/  IMAD R89, R9.reuse, UR5, R88 ;  /* 0x0000000509597c24 */ /* 0x040fe2000f8e0258 */
[----:B------:R-:W-:Y:S01]  /*1e40*/  ISETP.GE.AND P0, PT, R8, UR6, PT ;  /* 0x0000000608007c0c */ /* 0x000fe2000bf06270 */
[----:B------:R-:W-:Y:S01]  /*1e50*/  ULDC UR6, c[0x0][0x290] ;  /* 0x0000a40000067ab9 */ /* 0x000fe20000000800 */
[----:B------:R-:W-:Y:S01]  /*1e60*/  SHF.R.S32.HI R88, RZ, 0x1f, R5 ;  /* 0x0000001fff587819 */ /* 0x000fe20000011405 */
[----:B------:R-:W-:Y:S01]  /*1e70*/  IMAD.WIDE.U32 R20, R9, UR4, R20 ;  /* 0x0000000409147c25 */ /* 0x000fe2000f8e0014 */
[----:B------:R-:W-:Y:S01]  /*1e80*/  ISETP.GE.OR P0, PT, R5, UR6, P0 ;  /* 0x0000000605007c0c */ /* 0x000fe20008706670 */
[----:B------:R-:W-:Y:S02]  /*1e90*/  ULDC.64 UR4, c[0x0][0x670] ;  /* 0x00019c0000047ab9 */ /* 0x000fe40000000a00 */
[----:B------:R-:W-:Y:S02]  /*1ea0*/  IMAD.IADD R21, R21, 0x1, R89 ;  /* 0x0000000115157824 */ /* 0x000fe400078e0259 */
[----:B------:R-:W-:-:S02]  /*1eb0*/  IMAD R22, R88, UR4, RZ ;  /* 0x0000000458167c24 */ /* 0x000fc4000f8e02ff */
[----:B------:R-:W-:-:S04]  /*1ec0*/  IMAD.WIDE.U32 R20, R5, UR4, R20 ;  /* 0x0000000405147c25 */ /* 0x000fc8000f8e0014 */
[----:B------:R-:W-:Y:S01]  /*1ed0*/  IMAD R89, R5, UR5, R22 ;  /* 0x0000000505597c24 */ /* 0x000fe2000f8e0216 */
[----:B------:R-:W-:Y:S01]  /*1ee0*/  SHF.R.S32.HI R22, RZ, 0x1f, R8 ;  /* 0x0000001fff167819 */ /* 0x000fe20000011408 */
[----:B------:R-:W-:Y:S01]  /*1ef0*/  IMAD R23, R23, -0x10, -R12 ;  /* 0xfffffff017177824 */ /* 0x000fe200078e0a0c */
[----:B------:R-:W-:Y:S06]  /*1f00*/  @P0 EXIT ;  /* 0x000000000000094d */ /* 0x000fec0003800000 */
[----:B------:R-:W-:Y:S01]  /*1f10*/  ULDC.64 UR4, c[0x0][0x668] ;  /* 0x00019a0000047ab9 */ /* 0x000fe20000000a00 */
[----:B------:R-:W-:Y:S01]  /*1f20*/  IMAD R10, R10, -0x2, R15 ;  /* 0xfffffffe0a0a7824 */ /* 0x000fe200078e020f */
[----:B---3-5:R-:W-:Y:S01]  /*1f30*/  FSETP.NEU.AND P1, PT, R4, RZ, PT ;  /* 0x000000ff0400720b */ /* 0x028fe20003f2d000 */
[----:B------:R-:W-:Y:S01]  /*1f40*/  IMAD R15, R22, UR4, RZ ;  /* 0x00000004160f7c24 */ /* 0x000fe2000f8e02ff */
[----:B------:R-:W-:Y:S01]  /*1f50*/  IADD3 R12, R23, R14, -R18 ;  /* 0x0000000e170c7210 */ /* 0x000fe20007ffe812 */
[----:B------:R-:W-:Y:S02]  /*1f60*/  IMAD.IADD R21, R21, 0x1, R89 ;  /* 0x0000000115157824 */ /* 0x000fe400078e0259 */
[C---:B------:R-:W-:Y:S02]  /*1f70*/  IMAD R91, R8.reuse, UR5, R15 ;  /* 0x00000005085b7c24 */ /* 0x040fe4000f8e020f */
[----:B------:R-:W-:Y:S01]  /*1f80*/  IMAD.WIDE.U32 R14, R8, UR4, R20 ;  /* 0x00000004080e7c25 */ /* 0x000fe2000f8e0014 */
[----:B------:R-:W-:Y:S01]  /*1f90*/  ULDC.64 UR4, c[0x0][0x640] ;  /* 0x0001900000047ab9 */ /* 0x000fe20000000a00 */
[----:B------:R-:W-:-:S02]  /*1fa0*/  SHF.L.U64.HI R20, R16, 0x3, R17 ;  /* 0x0000000310147819 */ /* 0x000fc40000010211 */
[----:B------:R-:W-:Y:S02]  /*1fb0*/  IMAD.IADD R10, R10, 0x1, -R11 ;  /* 0x000000010a0a7824 */ /* 0x000fe400078e0a0b */
[----:B------:R-:W-:Y:S02]  /*1fc0*/  IMAD R19, R22, UR4, RZ ;  /* 0x0000000416137c24 */ /* 0x000fe4000f8e02ff */
[----:B------:R-:W-:Y:S01]  /*1fd0*/  IMAD.SHL.U32 R21, R16, 0x8, RZ ;  /* 0x0000000810157824 */ /* 0x000fe200078e00ff */
[----:B------:R-:W-:Y:S01]  /*1fe0*/  ISETP.GT.AND P0, PT, R10, RZ, PT ;  /* 0x000000ff0a00720c */ /* 0x000fe20003f04270 */
[----:B------:R-:W-:Y:S02]  /*1ff0*/  IMAD R95, R8, UR5, R19 ;  /* 0x00000005085f7c24 */ /* 0x000fe4000f8e0213 */
[----:B------:R-:W-:Y:S01]  /*2000*/  IMAD.IADD R91, R15, 0x1, R91 ;  /* 0x000000010f5b7824 */ /* 0x000fe200078e025b */
[----:B------:R-:W-:Y:S01]  /*2010*/  ISETP.GT.AND P2, PT, R12, RZ, P0 ;  /* 0x000000ff0c00720c */ /* 0x000fe20000744270 */
[----:B------:R-:W-:-:S12]  /*2020*/  @!P1 BRA `(.L_x_28) ;  /* 0x0000003000889947 */ /* 0x000fd80003800000 */
[----:B------:R-:W-:Y:S01]  /*2030*/  IADD3 R16, P1, R11, R2, RZ ;  /* 0x000000020b107210 */ /* 0x000fe20007f3e0ff */
[----:B------:R-:W-:Y:S01]  /*2040*/  ULDC.64 UR6, c[0x0][0x638] ;  /* 0x00018e0000067ab9 */ /* 0x000fe20000000a00 */
[----:B------:R-:W-:Y:S01]  /*2050*/  ULDC.64 UR8, c[0x0][0x648] ;  /* 0x0001920000087ab9 */ /* 0x000fe20000000a00 */
[----:B------:R-:W-:Y:S01]  /*2060*/  IMAD R18, R90, UR6, RZ ;  /* 0x000000065a127c24 */ /* 0x000fe2000f8e02ff */
[----:B------:R-:W-:Y:S01]  /*2070*/  ULDC.64 UR10, c[0x0][0x630] ;  /* 0x00018c00000a7ab9 */ /* 0x000fe20000000a00 */
[----:B------:R-:W-:Y:S01]  /*2080*/  IMAD.X R17, R13, 0x1, R3, P1 ;  /* 0x000000010d117824 */ /* 0x000fe200008e0603 */
[----:B------:R-:W-:Y:S01]  /*2090*/  ULDC.64 UR14, c[0x0][0x628] ;  /* 0x00018a00000e7ab9 */ /* 0x000fe20000000a00 */
[C---:B------:R-:W-:Y:S02]  /*20a0*/  IMAD R15, R9.reuse, UR7, R18 ;  /* 0x00000007090f7c24 */ /* 0x040fe4000f8e0212 */
[----:B------:R-:W-:-:S04]  /*20b0*/  IMAD.WIDE.U32 R16, R9, UR6, R16 ;  /* 0x0000000609107c25 */ /* 0x000fc8000f8e0010 */
[----:B------:R-:W-:Y:S02]  /*20c0*/  IMAD R90, R88, UR8, RZ ;  /* 0x00000008585a7c24 */ /* 0x000fe4000f8e02ff */
[----:B------:R-:W-:Y:S02]  /*20d0*/  IMAD.IADD R17, R17, 0x1, R15 ;  /* 0x0000000111117824 */ /* 0x000fe400078e020f */
[C---:B------:R-:W-:Y:S02]  /*20e0*/  IMAD R90, R5.reuse, UR9, R90 ;  /* 0x00000009055a7c24 */ /* 0x040fe4000f8e025a */
[----:B------:R-:W-:-:S04]  /*20f0*/  IMAD.WIDE.U32 R16, R5, UR8, R16 ;  /* 0x0000000805107c25 */ /* 0x000fc8000f8e0010 */
[----:B------:R-:W-:Y:S02]  /*2100*/  IMAD.IADD R17, R17, 0x1, R90 ;  /* 0x0000000111117824 */ /* 0x000fe400078e025a */
[----:B------:R-:W-:Y:S02]  /*2110*/  IMAD R23, R7, UR10, RZ ;  /* 0x0000000a07177c24 */ /* 0x000fe4000f8e02ff */
[----:B------:R-:W-:-:S04]  /*2120*/  IMAD.WIDE.U32 R16, R8, UR4, R16 ;  /* 0x0000000408107c25 */ /* 0x000fc8000f8e0010 */
[----:B------:R-:W-:Y:S02]  /*2130*/  IMAD.IADD R19, R95, 0x1, R17 ;  /* 0x000000015f137824 */ /* 0x000fe400078e0211 */
[----:B------:R-:W-:Y:S02]  /*2140*/  IMAD.MOV.U32 R18, RZ, RZ, R16 ;  /* 0x000000ffff127224 */ /* 0x000fe400078e0010 */
[C---:B------:R-:W-:Y:S02]  /*2150*/  IMAD R96, R6.reuse, UR11, R23 ;  /* 0x0000000b06607c24 */ /* 0x040fe4000f8e0217 */
[----:B------:R-:W-:-:S04]  /*2160*/  IMAD.WIDE.U32 R22, R6, UR10, R18 ;  /* 0x0000000a06167c25 */ /* 0x000fc8000f8e0012 */
[----:B------:R-:W-:Y:S01]  /*2170*/  IMAD.IADD R23, R23, 0x1, R96 ;  /* 0x0000000117177824 */ /* 0x000fe200078e0260 */
[----:B------:R-:W-:-:S04]  /*2180*/  LEA R92, P1, R22, UR14, 0x1 ;  /* 0x0000000e165c7c11 */ /* 0x000fc8000f8208ff */
[----:B------:R-:W-:-:S05]  /*2190*/  LEA.HI.X R93, R22, UR15, R23, 0x1, P1 ;  /* 0x0000000f165d7c11 */ /* 0x000fca00088f0c17 */
[----:B------:R0:W2:Y:S01]  /*21a0*/  @P2 LDG.E.LTC128B.U16 R97, desc[UR12][R92.64] ;  /* 0x0000000c5c612981 */ /* 0x0000a2000c1e1520 */
[----:B------:R-:W-:Y:S01]  /*21b0*/  IMAD.WIDE.U32 R88, R8, UR4, RZ ;  /* 0x0000000408587c25 */ /* 0x000fe2000f8e00ff */
[----:B------:R-:W-:Y:S01]  /*21c0*/  ULDC.64 UR4, c[0x0][0x650] ;  /* 0x0001940000047ab9 */ /* 0x000fe20000000a00 */
[----:B------:R-:W-:Y:S01]  /*21d0*/  ISETP.GT.AND P1, PT, R10, 0x1, PT ;  /* 0x000000010a00780c */ /* 0x000fe20003f24270 */
[----:B------:R-:W-:Y:S01]  /*21e0*/  BSSY B0, `(.L_x_29) ;  /* 0x0000017000007945 */ /* 0x000fe20003800000 */
[----:B------:R-:W-:Y:S02]  /*21f0*/  IMAD.IADD R23, R89, 0x1, R95 ;  /* 0x0000000159177824 */ /* 0x000fe400078e025f */
[----:B------:R-:W-:-:S04]  /*2200*/  IMAD.MOV.U32 R22, RZ, RZ, R88 ;  /* 0x000000ffff167224 */ /* 0x000fc800078e0058 */
[----:B------:R-:W-:-:S04]  /*2210*/  IMAD.WIDE.U32 R94, R6, UR10, R22 ;  /* 0x0000000a065e7c25 */ /* 0x000fc8000f8e0016 */
[----:B------:R-:W-:Y:S02]  /*2220*/  IMAD.IADD R95, R96, 0x1, R95 ;  /* 0x00000001605f7824 */ /* 0x000fe400078e025f */
[----:B------:R-:W-:-:S04]  /*2230*/  IMAD.WIDE.U32 R94, R5, UR8, R94 ;  /* 0x00000008055e7c25 */ /* 0x000fc8000f8e005e */
[----:B------:R-:W-:Y:S02]  /*2240*/  IMAD.IADD R95, R90, 0x1, R95 ;  /* 0x000000015a5f7824 */ /* 0x000fe400078e025f */
[----:B0-----:R-:W-:-:S04]  /*2250*/  IMAD.WIDE.U32 R92, R9, UR6, R94 ;  /* 0x00000006095c7c25 */ /* 0x001fc8000f8e005e */
[----:B------:R-:W-:Y:S01]  /*2260*/  IMAD.IADD R95, R15, 0x1, R93 ;  /* 0x000000010f5f7824 */ /* 0x000fe200078e025d */
[----:B------:R-:W-:Y:S02]  /*2270*/  IADD3 R8, P4, P5, R11, R92, R2 ;  /* 0x0000005c0b087210 */ /* 0x000fe40007d9e002 */
[C---:B------:R-:W-:Y:S02]  /*2280*/  LEA R92, P3, R14.reuse, UR4, 0x1 ;  /* 0x000000040e5c7c11 */ /* 0x040fe4000f8608ff */
[----:B------:R-:W-:Y:S02]  /*2290*/  IADD3.X R95, R13, R95, R3, P4, P5 ;  /* 0x0000005f0d5f7210 */ /* 0x000fe400027ea403 */
[----:B------:R-:W-:Y:S02]  /*22a0*/  LEA.HI.X R93, R14, UR5, R91, 0x1, P3 ;  /* 0x000000050e5d7c11 */ /* 0x000fe400098f0c5b */
[----:B------:R-:W-:Y:S02]  /*22b0*/  ISETP.GT.AND P3, PT, R12, RZ, P1 ;  /* 0x000000ff0c00720c */ /* 0x000fe40000f64270 */
[----:B------:R-:W-:-:S04]  /*22c0*/  LEA R94, P4, R8, UR14, 0x1 ;  /* 0x0000000e085e7c11 */ /* 0x000fc8000f8808ff */
[----:B------:R-:W-:Y:S01]  /*22d0*/  LEA.HI.X R95, R8, UR15, R95, 0x1, P4 ;  /* 0x0000000f085f7c11 */ /* 0x000fe2000a0f0c5f */
[----:B--2---:R-:W-:-:S04]  /*22e0*/  IMAD.U32 R99, R97, 0x10000, RZ ;  /* 0x0001000061637824 */ /* 0x004fc800078e00ff */
[----:B------:R-:W-:-:S04]  /*22f0*/  FMUL R99, R99, R4 ;  /* 0x0000000463637220 */ /* 0x000fc80000400000 */
[----:B------:R-:W-:-:S05]  /*2300*/  FFMA R99, R24, R0, R99 ;  /* 0x0000000018637223 */ /* 0x000fca0000000063 */
[----:B------:R-:W-:-:S05]  /*2310*/  F2FP.BF16.F32.PACK_AB R99, RZ, R99 ;  /* 0x00000063ff63723e */ /* 0x000fca00000010ff */
[----:B------:R0:W-:Y:S01]  /*2320*/  @P2 STG.E.U16 desc[UR12][R92.64], R99 ;  /* 0x000000635c002986 */ /* 0x0001e2000c10150c */
[----:B------:R-:W-:Y:S05]  /*2330*/  @!P3 BRA `(.L_x_30) ;  /* 0x000000000004b947 */ /* 0x000fea0003800000 */
[----:B------:R1:W5:Y:S02]  /*2340*/  LDG.E.LTC128B.U16 R97, desc[UR12][R94.64+0x2] ;  /* 0x0000020c5e617981 */ /* 0x000364000c1e1520 */
.L_x_30:
[----:B------:R-:W-:Y:S05]  /*2350*/  BSYNC B0 ;  /* 0x0000000000007941 */ /* 0x000fea0003800000 */
.L_x_29:
[----:B------:R-:W-:Y:S01]  /*2360*/  USHF.L.U32 UR5, UR10, 0x3, URZ ;  /* 0x000000030a057899 */ /* 0x000fe2000800063f */
[----:B-----5:R-:W-:Y:S01]  /*2370*/  IMAD.U32 R7, R97, 0x10000, RZ ;  /* 0x0001000061077824 */ /* 0x020fe200078e00ff */
[----:B------:R-:W-:Y:S01]  /*2380*/  USHF.L.U64.HI UR4, UR10, 0x3, UR11 ;  /* 0x000000030a047899 */ /* 0x000fe2000801020b */
[----:B------:R-:W-:Y:S02]  /*2390*/  ISETP.GT.AND P0, PT, R12, 0x8, P0 ;  /* 0x000000080c00780c */ /* 0x000fe40000704270 */
[----:B------:R-:W-:Y:S01]  /*23a0*/  FMUL R8, R7, R4 ;  /* 0x0000000407087220 */ /* 0x000fe20000400000 */
[----:B------:R-:W-:Y:S02]  /*23b0*/  IMAD.U32 R98, RZ, RZ, UR5 ;  /* 0x00000005ff627e24 */ /* 0x000fe4000f8e00ff */
[----:B0-----:R-:W-:Y:S02]  /*23c0*/  IMAD.U32 R99, RZ, RZ, UR4 ;  /* 0x00000004ff637e24 */ /* 0x001fe4000f8e00ff */
[----:B------:R-:W-:Y:S01]  /*23d0*/  FFMA R8, R25, R0, R8 ;  /* 0x0000000019087223 */ /* 0x000fe20000000008 */
[----:B------:R-:W-:-:S04]  /*23e0*/  IMAD.WIDE.U32 R6, R6, UR10, R98 ;  /* 0x0000000a06067c25 */ /* 0x000fc8000f8e0062 */
[----:B------:R-:W-:Y:S01]  /*23f0*/  F2FP.BF16.F32.PACK_AB R8, RZ, R8 ;  /* 0x00000008ff08723e */ /* 0x000fe200000010ff */
[----:B------:R-:W-:Y:S01]  /*2400*/  IMAD.IADD R7, R96, 0x1, R7 ;  /* 0x0000000160077824 */ /* 0x000fe200078e0207 */
[----:B------:R-:W-:-:S05]  /*2410*/  IADD3 R17, P2, R16, R6, RZ ;  /* 0x0000000610117210 */ /* 0x000fca0007f5e0ff */
[----:B------:R-:W-:Y:S01]  /*2420*/  IMAD.X R18, R7, 0x1, R19, P2 ;  /* 0x0000000107127824 */ /* 0x000fe200010e0613 */
[----:B------:R-:W-:Y:S01]  /*2430*/  LEA R16, P2, R17, UR14, 0x1 ;  /* 0x0000000e11107c11 */ /* 0x000fe2000f8408ff */
[----:B------:R-:W-:-:S03]  /*2440*/  @P3 IMAD.MOV.U32 R19, RZ, RZ, R93 ;  /* 0x000000ffff133224 */ /* 0x000fc600078e005d */
[----:B------:R-:W-:Y:S01]  /*2450*/  LEA.HI.X R17, R17, UR15, R18, 0x1, P2 ;  /* 0x0000000f11117c11 */ /* 0x000fe200090f0c12 */
[----:B------:R-:W-:-:S05]  /*2460*/  @P3 IMAD.MOV.U32 R18, RZ, RZ, R92 ;  /* 0x000000ffff123224 */ /* 0x000fca00078e005c */
[----:B------:R0:W-:Y:S04]  /*2470*/  @P3 STG.E.U16 desc[UR12][R18.64+0x2], R8 ;  /* 0x0000020812003986 */ /* 0x0001e8000c10150c */
[----:B------:R-:W2:Y:S01]  /*2480*/  @P0 LDG.E.LTC128B.U16 R97, desc[UR12][R16.64] ;  /* 0x0000000c10610981 */ /* 0x000ea2000c1e1520 */
[----:B------:R-:W-:Y:S01]  /*2490*/  IADD3 R6, P2, R88, R6, RZ ;  /* 0x0000000658067210 */ /* 0x000fe20007f5e0ff */
[----:B------:R-:W-:Y:S01]  /*24a0*/  BSSY B0, `(.L_x_31) ;  /* 0x0000015000007945 */ /* 0x000fe20003800000 */
[----:B------:R-:W-:-:S03]  /*24b0*/  ISETP.GT.AND P1, PT, R12, 0x8, P1 ;  /* 0x000000080c00780c */ /* 0x000fc60000f24270 */
[----:B------:R-:W-:Y:S02]  /*24c0*/  IMAD.X R7, R7, 0x1, R23, P2 ;  /* 0x0000000107077824 */ /* 0x000fe400010e0617 */
[----:B------:R-:W-:-:S04]  /*24d0*/  IMAD.WIDE.U32 R6, R5, UR8, R6 ;  /* 0x0000000805067c25 */ /* 0x000fc8000f8e0006 */
[----:B------:R-:W-:Y:S02]  /*24e0*/  IMAD.IADD R7, R90, 0x1, R7 ;  /* 0x000000015a077824 */ /* 0x000fe400078e0207 */
[----:B------:R-:W-:-:S03]  /*24f0*/  IMAD.WIDE.U32 R6, R9, UR6, R6 ;  /* 0x0000000609067c25 */ /* 0x000fc6000f8e0006 */
[----:B------:R-:W-:Y:S01]  /*2500*/  IADD3 R11, P2, P3, R11, R6, R2 ;  /* 0x000000060b0b7210 */ /* 0x000fe20007b5e002 */
[----:B------:R-:W-:Y:S01]  /*2510*/  IMAD.IADD R2, R15, 0x1, R7 ;  /* 0x000000010f027824 */ /* 0x000fe200078e0207 */
[----:B------:R-:W-:-:S04]  /*2520*/  SHF.L.U64.HI R7, R21, 0x1, R20 ;  /* 0x0000000115077819 */ /* 0x000fc80000010214 */
[----:B0-----:R-:W-:Y:S02]  /*2530*/  IADD3.X R8, R13, R2, R3, P2, P3 ;  /* 0x000000020d087210 */ /* 0x001fe400017e6403 */
[----:B------:R-:W-:Y:S02]  /*2540*/  LEA R6, P2, R21, R92, 0x1 ;  /* 0x0000005c15067211 */ /* 0x000fe400078408ff */
[----:B------:R-:W-:-:S03]  /*2550*/  LEA R2, P3, R11, UR14, 0x1 ;  /* 0x0000000e0b027c11 */ /* 0x000fc6000f8608ff */
[----:B------:R-:W-:Y:S01]  /*2560*/  IMAD.X R7, R7, 0x1, R93, P2 ;  /* 0x0000000107077824 */ /* 0x000fe200010e065d */
        /* <DEDUP_REMOVED lines=8> */
.L_x_32:
[----:B------:R-:W-:Y:S05]  /*25f0*/  BSYNC B0 ;  /* 0x0000000000007941 */ /* 0x000fea0003800000 */
.L_x_31:
[----:B0----5:R-:W-:Y:S01]  /*2600*/  IMAD.U32 R5, R97, 0x10000, RZ ;  /* 0x0001000061057824 */ /* 0x021fe200078e00ff */
[----:B------:R-:W-:Y:S01]  /*2610*/  ISETP.GT.AND P0, PT, R10, 0x8, PT ;  /* 0x000000080a00780c */ /* 0x000fe20003f04270 */
[----:B------:R-:W-:Y:S02]  /*2620*/  BSSY B0, `(.L_x_33) ;  /* 0x0000008000007945 */ /* 0x000fe40003800000 */
[----:B------:R-:W-:Y:S01]  /*2630*/  FMUL R8, R5, R4 ;  /* 0x0000000405087220 */ /* 0x000fe20000400000 */
[----:B------:R-:W-:-:S03]  /*2640*/  ISETP.GT.AND P2, PT, R12, RZ, P0 ;  /* 0x000000ff0c00720c */ /* 0x000fc60000744270 */
[----:B------:R-:W-:-:S05]  /*2650*/  FFMA R8, R27, R0, R8 ;  /* 0x000000001b087223 */ /* 0x000fca0000000008 */
[----:B------:R-:W-:-:S05]  /*2660*/  F2FP.BF16.F32.PACK_AB R8, RZ, R8 ;  /* 0x00000008ff08723e */ /* 0x000fca00000010ff */
[----:B------:R0:W-:Y:S01]  /*2670*/  @P1 STG.E.U16 desc[UR12][R6.64+0x2], R8 ;  /* 0x0000020806001986 */ /* 0x0001e2000c10150c */
[----:B------:R-:W-:Y:S05]  /*2680*/  @!P2 BRA `(.L_x_34) ;  /* 0x000000000004a947 */ /* 0x000fea0003800000 */
[----:B------:R3:W5:Y:S02]  /*2690*/  LDG.E.LTC128B.U16 R97, desc[UR12][R94.64+0x10] ;  /* 0x0000100c5e617981 */ /* 0x000764000c1e1520 */
.L_x_34:
[----:B------:R-:W-:Y:S05]  /*26a0*/  BSYNC B0 ;  /* 0x0000000000007941 */ /* 0x000fea0003800000 */
.L_x_33:
[----:B-----5:R-:W-:Y:S01]  /*26b0*/  IMAD.U32 R5, R97, 0x10000, RZ ;  /* 0x0001000061057824 */ /* 0x020fe200078e00ff */
[----:B------:R-:W-:Y:S01]  /*26c0*/  ISETP.GT.AND P1, PT, R10, 0x9, PT ;  /* 0x000000090a00780c */ /* 0x000fe20003f24270 */
[----:B0-----:R-:W-:Y:S01]  /*26d0*/  @P2 IMAD.MOV.U32 R8, RZ, RZ, R92 ;  /* 0x000000ffff082224 */ /* 0x001fe200078e005c */
[----:B------:R-:W-:Y:S01]  /*26e0*/  BSSY B0, `(.L_x_35) ;  /* 0x0000009000007945 */ /* 0x000fe20003800000 */
[----:B------:R-:W-:Y:S01]  /*26f0*/  FMUL R5, R5, R4 ;  /* 0x0000000405057220 */ /* 0x000fe20000400000 */
[----:B------:R-:W-:Y:S01]  /*2700*/  @P2 IMAD.MOV.U32 R9, RZ, RZ, R93 ;  /* 0x000000ffff092224 */ /* 0x000fe200078e005d */
[----:B------:R-:W-:Y:S02]  /*2710*/  ISETP.GT.AND P3, PT, R12, RZ, P1 ;  /* 0x000000ff0c00720c */ /* 0x000fe40000f64270 */
[----:B------:R-:W-:-:S05]  /*2720*/  FFMA R5, R28, R0, R5 ;  /* 0x000000001c057223 */ /* 0x000fca0000000005 */
[----:B------:R-:W-:-:S05]  /*2730*/  F2FP.BF16.F32.PACK_AB R5, RZ, R5 ;  /* 0x00000005ff05723e */ /* 0x000fca00000010ff */
[----:B------:R0:W-:Y:S01]  /*2740*/  @P2 STG.E.U16 desc[UR12][R8.64+0x10], R5 ;  /* 0x0000100508002986 */ /* 0x0001e2000c10150c */
[----:B------:R-:W-:Y:S05]  /*2750*/  @!P3 BRA `(.L_x_36) ;  /* 0x000000000004b947 */ /* 0x000fea0003800000 */
[----:B------:R4:W5:Y:S02]  /*2760*/  LDG.E.LTC128B.U16 R97, desc[UR12][R94.64+0x12] ;  /* 0x0000120c5e617981 */ /* 0x000964000c1e1520 */
.L_x_36:
[----:B------:R-:W-:Y:S05]  /*2770*/  BSYNC B0 ;  /* 0x0000000000007941 */ /* 0x000fea0003800000 */
.L_x_35:
[----:B0----5:R-:W-:Y:S01]  /*2780*/  IMAD.U32 R5, R97, 0x10000, RZ ;  /* 0x0001000061057824 */ /* 0x021fe200078e00ff */
[----:B------:R-:W-:Y:S01]  /*2790*/  ISETP.GT.AND P0, PT, R12, 0x8, P0 ;  /* 0x000000080c00780c */ /* 0x000fe20000704270 */
[----:B------:R-:W-:Y:S01]  /*27a0*/  @P3 IMAD.MOV.U32 R9, RZ, RZ, R93 ;  /* 0x000000ffff093224 */ /* 0x000fe200078e005d */
[----:B------:R-:W-:Y:S01]  /*27b0*/  BSSY B0, `(.L_x_37) ;  /* 0x0000009000007945 */ /* 0x000fe20003800000 */
[----:B------:R-:W-:-:S04]  /*27c0*/  FMUL R8, R5, R4 ;  /* 0x0000000405087220 */ /* 0x000fc80000400000 */
[----:B------:R-:W-:-:S05]  /*27d0*/  FFMA R8, R29, R0, R8 ;  /* 0x000000001d087223 */ /* 0x000fca0000000008 */
[----:B------:R-:W-:-:S04]  /*27e0*/  F2FP.BF16.F32.PACK_AB R8, RZ, R8 ;  /* 0x00000008ff08723e */ /* 0x000fc800000010ff */
[----:B------:R-:W-:Y:S01]  /*27f0*/  PRMT R5, R8, 0x7610, R5 ;  /* 0x0000761008057816 */ /* 0x000fe20000000005 */
[----:B------:R-:W-:-:S05]  /*2800*/  @P3 IMAD.MOV.U32 R8, RZ, RZ, R92 ;  /* 0x000000ffff083224 */ /* 0x000fca00078e005c */
[----:B------:R0:W-:Y:S01]  /*2810*/  @P3 STG.E.U16 desc[UR12][R8.64+0x12], R5 ;  /* 0x0000120508003986 */ /* 0x0001e2000c10150c */
[----:B------:R-:W-:Y:S05]  /*2820*/  @!P0 BRA `(.L_x_38) ;  /* 0x0000000000048947 */ /* 0x000fea0003800000 */
[----:B------:R0:W5:Y:S02]  /*2830*/  LDG.E.LTC128B.U16 R97, desc[UR12][R2.64+0x10] ;  /* 0x0000100c02617981 */ /* 0x000164000c1e1520 */
.L_x_38:
[----:B------:R-:W-:Y:S05]  /*2840*/  BSYNC B0 ;  /* 0x0000000000007941 */ /* 0x000fea0003800000 */
.L_x_37:
[----:B0----5:R-:W-:Y:S01]  /*2850*/  IMAD.U32 R5, R97, 0x10000, RZ ;  /* 0x0001000061057824 */ /* 0x021fe200078e00ff */
[----:B------:R-:W-:Y:S01]  /*2860*/  ISETP.GT.AND P1, PT, R12, 0x8, P1 ;  /* 0x000000080c00780c */ /* 0x000fe20000f24270 */
[----:B------:R-:W-:Y:S02]  /*2870*/  BSSY B0, `(.L_x_39) ;  /* 0x0000007000007945 */ /* 0x000fe40003800000 */
[----:B------:R-:W-:-:S04]  /*2880*/  FMUL R5, R5, R4 ;  /* 0x0000000405057220 */ /* 0x000fc80000400000 */
[----:B------:R-:W-:-:S05]  /*2890*/  FFMA R5, R30, R0, R5 ;  /* 0x000000001e057223 */ /* 0x000fca0000000005 */
[----:B------:R-:W-:-:S05]  /*28a0*/  F2FP.BF16.F32.PACK_AB R5, RZ, R5 ;  /* 0x00000005ff05723e */ /* 0x000fca00000010ff */
[----:B------:R0:W-:Y:S01]  /*28b0*/  @P0 STG.E.U16 desc[UR12][R6.64+0x10], R5 ;  /* 0x0000100506000986 */ /* 0x0001e2000c10150c */
[----:B------:R-:W-:Y:S05]  /*28c0*/  @!P1 BRA `(.L_x_40) ;  /* 0x0000000000049947 */ /* 0x000fea0003800000 */
[----:B------:R0:W5:Y:S02]  /*28d0*/  LDG.E.LTC128B.U16 R97, desc[UR12][R2.64+0x12] ;  /* 0x0000120c02617981 */ /* 0x000164000c1e1520 */
.L_x_40:
[----:B------:R-:W-:Y:S05]  /*28e0*/  BSYNC B0 ;  /* 0x0000000000007941 */ /* 0x000fea0003800000 */
.L_x_39:
        /* <DEDUP_REMOVED lines=10> */
.L_x_42:
[----:B------:R-:W-:Y:S05]  /*2990*/  BSYNC B0 ;  /* 0x0000000000007941 */ /* 0x000fea0003800000 */
.L_x_41:
        /* <DEDUP_REMOVED lines=12> */
.L_x_44:
[----:B------:R-:W-:Y:S05]  /*2a60*/  BSYNC B0 ;  /* 0x0000000000007941 */ /* 0x000fea0003800000 */
.L_x_43:
        /* <DEDUP_REMOVED lines=12> */
.L_x_46:
[----:B------:R-:W-:Y:S05]  /*2b30*/  BSYNC B0 ;  /* 0x0000000000007941 */ /* 0x000fea0003800000 */
.L_x_45:
        /* <DEDUP_REMOVED lines=9> */
.L_x_48:
[----:B------:R-:W-:Y:S05]  /*2bd0*/  BSYNC B0 ;  /* 0x0000000000007941 */ /* 0x000fea0003800000 */
.L_x_47:
        /* <DEDUP_REMOVED lines=10> */
.L_x_50:
[----:B------:R-:W-:Y:S05]  /*2c80*/  BSYNC B0 ;  /* 0x0000000000007941 */ /* 0x000fea0003800000 */
.L_x_49:
        /* <DEDUP_REMOVED lines=12> */
.L_x_52:
[----:B------:R-:W-:Y:S05]  /*2d50*/  BSYNC B0 ;  /* 0x0000000000007941 */ /* 0x000fea0003800000 */
.L_x_51:
        /* <DEDUP_REMOVED lines=12> */
.L_x_54:
[----:B------:R-:W-:Y:S05]  /*2e20*/  BSYNC B0 ;  /* 0x0000000000007941 */ /* 0x000fea0003800000 */
.L_x_53:
        /* <DEDUP_REMOVED lines=9> */
.L_x_56:
[----:B------:R-:W-:Y:S05]  /*2ec0*/  BSYNC B0 ;  /* 0x0000000000007941 */ /* 0x000fea0003800000 */
.L_x_55:
        /* <DEDUP_REMOVED lines=10> */
.L_x_58:
[----:B------:R-:W-:Y:S05]  /*2f70*/  BSYNC B0 ;  /* 0x0000000000007941 */ /* 0x000fea0003800000 */
.L_x_57:
        /* <DEDUP_REMOVED lines=12> */
.L_x_60:
[----:B------:R-:W-:Y:S05]  /*3040*/  BSYNC B0 ;  /* 0x0000000000007941 */ /* 0x000fea0003800000 */
.L_x_59:
        /* <DEDUP_REMOVED lines=12> */
.L_x_62:
[----:B------:R-:W-:Y:S05]  /*3110*/  BSYNC B0 ;  /* 0x0000000000007941 */ /* 0x000fea0003800000 */
.L_x_61:
        /* <DEDUP_REMOVED lines=9> */
.L_x_64:
[----:B------:R-:W-:Y:S05]  /*31b0*/  BSYNC B0 ;  /* 0x0000000000007941 */ /* 0x000fea0003800000 */
.L_x_63:
        /* <DEDUP_REMOVED lines=10> */
.L_x_66:
[----:B------:R-:W-:Y:S05]  /*3260*/  BSYNC B0 ;  /* 0x0000000000007941 */ /* 0x000fea0003800000 */
.L_x_65:
        /* <DEDUP_REMOVED lines=12> */
.L_x_68:
[----:B------:R-:W-:Y:S05]  /*3330*/  BSYNC B0 ;  /* 0x0000000000007941 */ /* 0x000fea0003800000 */
.L_x_67:
        /* <DEDUP_REMOVED lines=12> */
.L_x_70:
[----:B------:R-:W-:Y:S05]  /*3400*/  BSYNC B0 ;  /* 0x0000000000007941 */ /* 0x000fea0003800000 */
.L_x_69:
        /* <DEDUP_REMOVED lines=9> */
.L_x_72:
[----:B------:R-:W-:Y:S05]  /*34a0*/  BSYNC B0 ;  /* 0x0000000000007941 */ /* 0x000fea0003800000 */
.L_x_71:
        /* <DEDUP_REMOVED lines=10> */
.L_x_74:
[----:B------:R-:W-:Y:S05]  /*3550*/  BSYNC B0 ;  /* 0x0000000000007941 */ /* 0x000fea0003800000 */
.L_x_73:
        /* <DEDUP_REMOVED lines=12> */
.L_x_76:
[----:B------:R-:W-:Y:S05]  /*3620*/  BSYNC B0 ;  /* 0x0000000000007941 */ /* 0x000fea0003800000 */
.L_x_75:
        /* <DEDUP_REMOVED lines=12> */
.L_x_78:
[----:B------:R-:W-:Y:S05]  /*36f0*/  BSYNC B0 ;  /* 0x0000000000007941 */ /* 0x000fea0003800000 */
.L_x_77:
        /* <DEDUP_REMOVED lines=9> */
.L_x_80:
[----:B------:R-:W-:Y:S05]  /*3790*/  BSYNC B0 ;  /* 0x0000000000007941 */ /* 0x000fea0003800000 */
.L_x_79:
        /* <DEDUP_REMOVED lines=10> */
.L_x_82:
[----:B------:R-:W-:Y:S05]  /*3840*/  BSYNC B0 ;  /* 0x0000000000007941 */ /* 0x000fea0003800000 */
.L_x_81:
        /* <DEDUP_REMOVED lines=12> */
.L_x_84:
[----:B------:R-:W-:Y:S05]  /*3910*/  BSYNC B0 ;  /* 0x0000000000007941 */ /* 0x000fea0003800000 */
.L_x_83:
        /* <DEDUP_REMOVED lines=12> */
.L_x_86:
[----:B------:R-:W-:Y:S05]  /*39e0*/  BSYNC B0 ;  /* 0x0000000000007941 */ /* 0x000fea0003800000 */
.L_x_85:
        /* <DEDUP_REMOVED lines=9> */
.L_x_88:
[----:B------:R-:W-:Y:S05]  /*3a80*/  BSYNC B0 ;  /* 0x0000000000007941 */ /* 0x000fea0003800000 */
.L_x_87:
        /* <DEDUP_REMOVED lines=10> */
.L_x_90:
[----:B------:R-:W-:Y:S05]  /*3b30*/  BSYNC B0 ;  /* 0x0000000000007941 */ /* 0x000fea0003800000 */
.L_x_89:
        /* <DEDUP_REMOVED lines=12> */
.L_x_92:
[----:B------:R-:W-:Y:S05]  /*3c00*/  BSYNC B0 ;  /* 0x0000000000007941 */ /* 0x000fea0003800000 */
.L_x_91:
        /* <DEDUP_REMOVED lines=12> */
.L_x_94:
[----:B------:R-:W-:Y:S05]  /*3cd0*/  BSYNC B0 ;  /* 0x0000000000007941 */ /* 0x000fea0003800000 */
.L_x_93:
        /* <DEDUP_REMOVED lines=9> */
.L_x_96:
[----:B------:R-:W-:Y:S05]  /*3d70*/  BSYNC B0 ;  /* 0x0000000000007941 */ /* 0x000fea0003800000 */
.L_x_95:
        /* <DEDUP_REMOVED lines=10> */
.L_x_98:
[----:B------:R-:W-:Y:S05]  /*3e20*/  BSYNC B0 ;  /* 0x0000000000007941 */ /* 0x000fea0003800000 */
.L_x_97:
        /* <DEDUP_REMOVED lines=12> */
.L_x_100:
[----:B------:R-:W-:Y:S05]  /*3ef0*/  BSYNC B0 ;  /* 0x0000000000007941 */ /* 0x000fea0003800000 */
.L_x_99:
        /* <DEDUP_REMOVED lines=12> */
.L_x_102:
[----:B------:R-:W-:Y:S05]  /*3fc0*/  BSYNC B0 ;  /* 0x0000000000007941 */ /* 0x000fea0003800000 */
.L_x_101:
        /* <DEDUP_REMOVED lines=9> */
.L_x_104:
[----:B------:R-:W-:Y:S05]  /*4060*/  BSYNC B0 ;  /* 0x0000000000007941 */ /* 0x000fea0003800000 */
.L_x_103:
        /* <DEDUP_REMOVED lines=10> */
.L_x_106:
[----:B------:R-:W-:Y:S05]  /*4110*/  BSYNC B0 ;  /* 0x0000000000007941 */ /* 0x000fea0003800000 */
.L_x_105:
        /* <DEDUP_REMOVED lines=12> */
.L_x_108:
[----:B------:R-:W-:Y:S05]  /*41e0*/  BSYNC B0 ;  /* 0x0000000000007941 */ /* 0x000fea0003800000 */
.L_x_107:
        /* <DEDUP_REMOVED lines=12> */
.L_x_110:
[----:B------:R-:W-:Y:S05]  /*42b0*/  BSYNC B0 ;  /* 0x0000000000007941 */ /* 0x000fea0003800000 */
.L_x_109:
        /* <DEDUP_REMOVED lines=9> */
.L_x_112:
[----:B------:R-:W-:Y:S05]  /*4350*/  BSYNC B0 ;  /* 0x0000000000007941 */ /* 0x000fea0003800000 */
.L_x_111:
        /* <DEDUP_REMOVED lines=10> */
.L_x_114:
[----:B------:R-:W-:Y:S05]  /*4400*/  BSYNC B0 ;  /* 0x0000000000007941 */ /* 0x000fea0003800000 */
.L_x_113:
        /* <DEDUP_REMOVED lines=12> */
.L_x_116:
[----:B------:R-:W-:Y:S05]  /*44d0*/  BSYNC B0 ;  /* 0x0000000000007941 */ /* 0x000fea0003800000 */
.L_x_115:
        /* <DEDUP_REMOVED lines=12> */
.L_x_118:
[----:B------:R-:W-:Y:S05]  /*45a0*/  BSYNC B0 ;  /* 0x0000000000007941 */ /* 0x000fea0003800000 */
.L_x_117:
        /* <DEDUP_REMOVED lines=9> */
.L_x_120:
[----:B------:R-:W-:Y:S05]  /*4640*/  BSYNC B0 ;  /* 0x0000000000007941 */ /* 0x000fea0003800000 */
.L_x_119:
        /* <DEDUP_REMOVED lines=10> */
.L_x_122:
[----:B------:R-:W-:Y:S05]  /*46f0*/  BSYNC B0 ;  /* 0x0000000000007941 */ /* 0x000fea0003800000 */
.L_x_121:
        /* <DEDUP_REMOVED lines=12> */
.L_x_124:
[----:B------:R-:W-:Y:S05]  /*47c0*/  BSYNC B0 ;  /* 0x0000000000007941 */ /* 0x000fea0003800000 */
.L_x_123:
        /* <DEDUP_REMOVED lines=12> */
.L_x_126:
[----:B------:R-:W-:Y:S05]  /*4890*/  BSYNC B0 ;  /* 0x0000000000007941 */ /* 0x000fea0003800000 */
.L_x_125:
        /* <DEDUP_REMOVED lines=9> */
.L_x_128:
[----:B------:R-:W-:Y:S05]  /*4930*/  BSYNC B0 ;  /* 0x0000000000007941 */ /* 0x000fea0003800000 */
.L_x_127:
        /* <DEDUP_REMOVED lines=10> */
.L_x_130:
[----:B------:R-:W-:Y:S05]  /*49e0*/  BSYNC B0 ;  /* 0x0000000000007941 */ /* 0x000fea0003800000 */
.L_x_129:
        /* <DEDUP_REMOVED lines=12> */
.L_x_132:
[----:B------:R-:W-:Y:S05]  /*4ab0*/  BSYNC B0 ;  /* 0x0000000000007941 */ /* 0x000fea0003800000 */
.L_x_131:
        /* <DEDUP_REMOVED lines=12> */
.L_x_134:
[----:B------:R-:W-:Y:S05]  /*4b80*/  BSYNC B0 ;  /* 0x0000000000007941 */ /* 0x000fea0003800000 */
.L_x_133:
        /* <DEDUP_REMOVED lines=9> */
.L_x_136:
[----:B------:R-:W-:Y:S05]  /*4c20*/  BSYNC B0 ;  /* 0x0000000000007941 */ /* 0x000fea0003800000 */
.L_x_135:
        /* <DEDUP_REMOVED lines=10> */
.L_x_138:
[----:B------:R-:W-:Y:S05]  /*4cd0*/  BSYNC B0 ;  /* 0x0000000000007941 */ /* 0x000fea0003800000 */
.L_x_137:
        /* <DEDUP_REMOVED lines=12> */
.L_x_140:
[----:B------:R-:W-:Y:S05]  /*4da0*/  BSYNC B0 ;  /* 0x0000000000007941 */ /* 0x000fea0003800000 */
.L_x_139:
        /* <DEDUP_REMOVED lines=12> */
.L_x_142:
[----:B------:R-:W-:Y:S05]  /*4e70*/  BSYNC B0 ;  /* 0x0000000000007941 */ /* 0x000fea0003800000 */
.L_x_141:
        /* <DEDUP_REMOVED lines=9> */
.L_x_144:
[----:B------:R-:W-:Y:S05]  /*4f10*/  BSYNC B0 ;  /* 0x0000000000007941 */ /* 0x000fea0003800000 */
.L_x_143:
        /* <DEDUP_REMOVED lines=10> */
.L_x_146:
[----:B------:R-:W-:Y:S05]  /*4fc0*/  BSYNC B0 ;  /* 0x0000000000007941 */ /* 0x000fea0003800000 */
.L_x_145:
        /* <DEDUP_REMOVED lines=12> */
.L_x_148:
[----:B------:R-:W-:Y:S05]  /*5090*/  BSYNC B0 ;  /* 0x0000000000007941 */ /* 0x000fea0003800000 */
.L_x_147:
        /* <DEDUP_REMOVED lines=9> */
.L_x_150:
[----:B------:R-:W-:Y:S05]  /*5130*/  BSYNC B0 ;  /* 0x0000000000007941 */ /* 0x000fea0003800000 */
.L_x_149:
[----:B-----5:R-:W-:Y:S01]  /*5140*/  IMAD.U32 R5, R97, 0x10000, RZ ;  /* 0x0001000061057824 */ /* 0x020fe200078e00ff */
        /* <DEDUP_REMOVED lines=8> */
.L_x_152:
[----:B------:R-:W-:Y:S05]  /*51d0*/  BSYNC B0 ;  /* 0x0000000000007941 */ /* 0x000fea0003800000 */
.L_x_151:
[----:B-----5:R-:W-:-:S04]  /*51e0*/  IMAD.U32 R97, R97, 0x10000, RZ ;  /* 0x0001000061617824 */ /* 0x020fc800078e00ff */
[----:B------:R-:W-:-:S04]  /*51f0*/  FMUL R4, R97, R4 ;  /* 0x0000000461047220 */ /* 0x000fc80000400000 */
[----:B------:R-:W-:Y:S01]  /*5200*/  FFMA R4, R87, R0, R4 ;  /* 0x0000000057047223 */ /* 0x000fe20000000004 */
[----:B------:R-:W-:Y:S06]  /*5210*/  @!P1 EXIT ;  /* 0x000000000000994d */ /* 0x000fec0003800000 */
[----:B------:R-:W-:-:S05]  /*5220*/  F2FP.BF16.F32.PACK_AB R4, RZ, R4 ;  /* 0x00000004ff04723e */ /* 0x000fca00000010ff */
[----:B------:R-:W-:Y:S01]  /*5230*/  STG.E.U16 desc[UR12][R6.64+0xf2], R4 ;  /* 0x0000f20406007986 */ /* 0x000fe2000c10150c */
[----:B------:R-:W-:Y:S05]  /*5240*/  EXIT ;  /* 0x000000000000794d */ /* 0x000fea0003800000 */
.L_x_28:
[----:B------:R-:W-:Y:S01]  /*5250*/  ISETP.GT.AND P3, PT, R10, 0x1, PT ;  /* 0x000000010a00780c */ /* 0x000fe20003f64270 */
[----:B------:R-:W-:Y:S01]  /*5260*/  ULDC.64 UR4, c[0x0][0x650] ;  /* 0x0001940000047ab9 */ /* 0x000fe20000000a00 */
[-C--:B------:R-:W-:Y:S01]  /*5270*/  FMUL R24, R24, R0.reuse ;  /* 0x0000000018187220 */ /* 0x080fe20000400000 */
[-C--:B------:R-:W-:Y:S01]  /*5280*/  FMUL R25, R25, R0.reuse ;  /* 0x0000000019197220 */ /* 0x080fe20000400000 */
[----:B------:R-:W-:Y:S01]  /*5290*/  ISETP.GT.AND P1, PT, R12, RZ, P3 ;  /* 0x000000ff0c00720c */ /* 0x000fe20001f24270 */
[-C--:B------:R-:W-:Y:S01]  /*52a0*/  FMUL R26, R26, R0.reuse ;  /* 0x000000001a1a7220 */ /* 0x080fe20000400000 */
[----:B------:R-:W-:Y:S01]  /*52b0*/  LEA R2, P4, R14, UR4, 0x1 ;  /* 0x000000040e027c11 */ /* 0x000fe2000f8808ff */
[----:B------:R-:W-:Y:S01]  /*52c0*/  FMUL R27, R27, R0 ;  /* 0x000000001b1b7220 */ /* 0x000fe20000400000 */
[----:B------:R-:W-:Y:S01]  /*52d0*/  F2FP.BF16.F32.PACK_AB R24, RZ, R24 ;  /* 0x00000018ff18723e */ /* 0x000fe200000010ff */
[-C--:B------:R-:W-:Y:S01]  /*52e0*/  FMUL R28, R28, R0.reuse ;  /* 0x000000001c1c7220 */ /* 0x080fe20000400000 */
[----:B------:R-:W-:Y:S01]  /*52f0*/  LEA.HI.X R3, R14, UR5, R91, 0x1, P4 ;  /* 0x000000050e037c11 */ /* 0x000fe2000a0f0c5b */
[-C--:B------:R-:W-:Y:S01]  /*5300*/  FMUL R29, R29, R0.reuse ;  /* 0x000000001d1d7220 */ /* 0x080fe20000400000 */
[----:B------:R-:W-:Y:S01]  /*5310*/  F2FP.BF16.F32.PACK_AB R25, RZ, R25 ;  /* 0x00000019ff19723e */ /* 0x000fe200000010ff */
[-C--:B------:R-:W-:Y:S01]  /*5320*/  FMUL R30, R30, R0.reuse ;  /* 0x000000001e1e7220 */ /* 0x080fe20000400000 */
[----:B------:R-:W-:Y:S01]  /*5330*/  SHF.L.U64.HI R5, R21, 0x1, R20 ;  /* 0x0000000115057819 */ /* 0x000fe20000010214 */
[----:B------:R-:W-:Y:S01]  /*5340*/  @P2 STG.E.U16 desc[UR12][R2.64], R24 ;  /* 0x0000001802002986 */ /* 0x000fe2000c10150c */
[----:B------:R-:W-:Y:S01]  /*5350*/  ISETP.GT.AND P2, PT, R12, 0x8, P0 ;  /* 0x000000080c00780c */ /* 0x000fe20000744270 */
[----:B------:R-:W-:Y:S01]  /*5360*/  FMUL R31, R31, R0 ;  /* 0x000000001f1f7220 */ /* 0x000fe20000400000 */
[----:B------:R-:W-:Y:S01]  /*5370*/  LEA R4, P5, R21, R2, 0x1 ;  /* 0x0000000215047211 */ /* 0x000fe200078a08ff */
[----:B------:R-:W-:Y:S01]  /*5380*/  @P1 STG.E.U16 desc[UR12][R2.64+0x2], R25 ;  /* 0x0000021902001986 */ /* 0x000fe2000c10150c */
[----:B------:R-:W-:Y:S01]  /*5390*/  ISETP.GT.AND P1, PT, R10, 0x8, PT ;  /* 0x000000080a00780c */ /* 0x000fe20003f24270 */
[-C--:B------:R-:W-:Y:S01]  /*53a0*/  FMUL R32, R32, R0.reuse ;  /* 0x0000000020207220 */ /* 0x080fe20000400000 */
[----:B------:R-:W-:Y:S01]  /*53b0*/  ISETP.GT.AND P3, PT, R12, 0x8, P3 ;  /* 0x000000080c00780c */ /* 0x000fe20001f64270 */
[----:B------:R-:W-:Y:S01]  /*53c0*/  IMAD.X R5, R5, 0x1, R3, P5 ;  /* 0x0000000105057824 */ /* 0x000fe200028e0603 */
[----:B------:R-:W-:Y:S01]  /*53d0*/  ISETP.GT.AND P0, PT, R10, 0x9, PT ;  /* 0x000000090a00780c */ /* 0x000fe20003f04270 */
[-C--:B------:R-:W-:Y:S01]  /*53e0*/  FMUL R33, R33, R0.reuse ;  /* 0x0000000021217220 */ /* 0x080fe20000400000 */
[----:B------:R-:W-:Y:S01]  /*53f0*/  ISETP.GT.AND P4, PT, R12, RZ, P1 ;  /* 0x000000ff0c00720c */ /* 0x000fe20000f84270 */
[-C--:B------:R-:W-:Y:S01]  /*5400*/  FMUL R34, R34, R0.reuse ;  /* 0x0000000022227220 */ /* 0x080fe20000400000 */
[----:B------:R-:W-:Y:S01]  /*5410*/  ISETP.GT.AND P5, PT, R12, RZ, P0 ;  /* 0x000000ff0c00720c */ /* 0x000fe200007a4270 */
[----:B------:R-:W-:Y:S01]  /*5420*/  FMUL R35, R35, R0 ;  /* 0x0000000023237220 */ /* 0x000fe20000400000 */
[----:B------:R-:W-:Y:S01]  /*5430*/  F2FP.BF16.F32.PACK_AB R26, RZ, R26 ;  /* 0x0000001aff1a723e */ /* 0x000fe200000010ff */
[-C--:B------:R-:W-:Y:S01]  /*5440*/  FMUL R36, R36, R0.reuse ;  /* 0x0000000024247220 */ /* 0x080fe20000400000 */
[----:B------:R-:W-:Y:S01]  /*5450*/  F2FP.BF16.F32.PACK_AB R27, RZ, R27 ;  /* 0x0000001bff1b723e */ /* 0x000fe200000010ff */
[----:B------:R-:W-:Y:S01]  /*5460*/  FMUL R37, R37, R0 ;  /* 0x0000000025257220 */ /* 0x000fe20000400000 */
[----:B------:R-:W-:Y:S01]  /*5470*/  F2FP.BF16.F32.PACK_AB R28, RZ, R28 ;  /* 0x0000001cff1c723e */ /* 0x000fe200000010ff */
[----:B------:R-:W-:Y:S01]  /*5480*/  @P2 STG.E.U16 desc[UR12][R4.64], R26 ;  /* 0x0000001a04002986 */ /* 0x000fe2000c10150c */
[----:B------:R-:W-:Y:S01]  /*5490*/  ISETP.GT.AND P1, PT, R12, 0x8, P1 ;  /* 0x000000080c00780c */ /* 0x000fe20000f24270 */
[-C--:B------:R-:W-:Y:S01]  /*54a0*/  FMUL R38, R38, R0.reuse ;  /* 0x0000000026267220 */ /* 0x080fe20000400000 */
[----:B------:R-:W-:Y:S01]  /*54b0*/  F2FP.BF16.F32.PACK_AB R29, RZ, R29 ;  /* 0x0000001dff1d723e */ /* 0x000fe200000010ff */
[----:B------:R-:W-:Y:S01]  /*54c0*/  @P3 STG.E.U16 desc[UR12][R4.64+0x2], R27 ;  /* 0x0000021b04003986 */ /* 0x000fe2000c10150c */
[----:B------:R-:W-:Y:S01]  /*54d0*/  ISETP.GT.AND P3, PT, R10, 0x10, PT ;  /* 0x000000100a00780c */ /* 0x000fe20003f64270 */
[-C--:B------:R-:W-:Y:S01]  /*54e0*/  FMUL R39, R39, R0.reuse ;  /* 0x0000000027277220 */ /* 0x080fe20000400000 */
[----:B------:R-:W-:Y:S01]  /*54f0*/  ISETP.GT.AND P2, PT, R12, 0x8, P0 ;  /* 0x000000080c00780c */ /* 0x000fe20000744270 */
[----:B------:R-:W-:Y:S01]  /*5500*/  @P4 STG.E.U16 desc[UR12][R2.64+0x10], R28 ;  /* 0x0000101c02004986 */ /* 0x000fe2000c10150c */
[----:B------:R-:W-:Y:S01]  /*5510*/  ISETP.GT.AND P0, PT, R10, 0x11, PT ;  /* 0x000000110a00780c */ /* 0x000fe20003f04270 */
[-C--:B------:R-:W-:Y:S01]  /*5520*/  FMUL R40, R40, R0.reuse ;  /* 0x0000000028287220 */ /* 0x080fe20000400000 */
[C---:B------:R-:W-:Y:S01]  /*5530*/  ISETP.GT.AND P4, PT, R12.reuse, RZ, P3 ;  /* 0x000000ff0c00720c */ /* 0x040fe20001f84270 */
[----:B------:R-:W-:Y:S01]  /*5540*/  @P5 STG.E.U16 desc[UR12][R2.64+0x12], R29 ;  /* 0x0000121d02005986 */ /* 0x000fe2000c10150c */
        /* <DEDUP_REMOVED lines=153> */
[----:B------:R-:W-:Y:S01]  /*5ee0*/  FMUL R0, R87, R0 ;  /* 0x0000000057007220 */ /* 0x000fe20000400000 */
[----:B------:R-:W-:Y:S01]  /*5ef0*/  ISETP.GT.AND P2, PT, R12, 0x8, P0 ;  /* 0x000000080c00780c */ /* 0x000fe20000744270 */
[----:B------:R-:W-:Y:S01]  /*5f00*/  @P4 STG.E.U16 desc[UR12][R2.64+0x90], R60 ;  /* 0x0000903c02004986 */ /* 0x000fe2000c10150c */
[----:B------:R-:W-:-:S02]  /*5f10*/  ISETP.GT.AND P0, PT, R10, 0x51, PT ;  /* 0x000000510a00780c */ /* 0x000fc40003f04270 */
[C---:B------:R-:W-:Y:S01]  /*5f20*/  ISETP.GT.AND P4, PT, R12.reuse, RZ, P3 ;  /* 0x000000ff0c00720c */ /* 0x040fe20001f84270 */
[----:B------:R-:W-:Y:S01]  /*5f30*/  @P5 STG.E.U16 desc[UR12][R2.64+0x92], R61 ;  /* 0x0000923d02005986 */ /* 0x000fe2000c10150c */
[C---:B------:R-:W-:Y:S02]  /*5f40*/  ISETP.GT.AND P5, PT, R12.reuse, RZ, P0 ;  /* 0x000000ff0c00720c */ /* 0x040fe400007a4270 */
[----:B------:R-:W-:Y:S02]  /*5f50*/  F2FP.BF16.F32.PACK_AB R62, RZ, R62 ;  /* 0x0000003eff3e723e */ /* 0x000fe400000010ff */
[----:B------:R-:W-:Y:S02]  /*5f60*/  F2FP.BF16.F32.PACK_AB R63, RZ, R63 ;  /* 0x0000003fff3f723e */ /* 0x000fe400000010ff */
[----:B------:R-:W-:Y:S01]  /*5f70*/  F2FP.BF16.F32.PACK_AB R64, RZ, R64 ;  /* 0x00000040ff40723e */ /* 0x000fe200000010ff */
[----:B------:R-:W-:Y:S01]  /*5f80*/  @P1 STG.E.U16 desc[UR12][R4.64+0x90], R62 ;  /* 0x0000903e04001986 */ /* 0x000fe2000c10150c */
[----:B------:R-:W-:-:S02]  /*5f90*/  ISETP.GT.AND P1, PT, R12, 0x8, P3 ;  /* 0x000000080c00780c */ /* 0x000fc40001f24270 */
[----:B------:R-:W-:Y:S01]  /*5fa0*/  F2FP.BF16.F32.PACK_AB R65, RZ, R65 ;  /* 0x00000041ff41723e */ /* 0x000fe200000010ff */
[----:B------:R-:W-:Y:S01]  /*5fb0*/  @P2 STG.E.U16 desc[UR12][R4.64+0x92], R63 ;  /* 0x0000923f04002986 */ /* 0x000fe2000c10150c */
[----:B------:R-:W-:Y:S02]  /*5fc0*/  ISETP.GT.AND P2, PT, R10, 0x58, PT ;  /* 0x000000580a00780c */ /* 0x000fe40003f44270 */
[----:B------:R-:W-:Y:S01]  /*5fd0*/  ISETP.GT.AND P0, PT, R12, 0x8, P0 ;  /* 0x000000080c00780c */ /* 0x000fe20000704270 */
[----:B------:R-:W-:Y:S01]  /*5fe0*/  @P4 STG.E.U16 desc[UR12][R2.64+0xa0], R64 ;  /* 0x0000a04002004986 */ /* 0x000fe2000c10150c */
[----:B------:R-:W-:Y:S02]  /*5ff0*/  ISETP.GT.AND P3, PT, R10, 0x59, PT ;  /* 0x000000590a00780c */ /* 0x000fe40003f64270 */
[C---:B------:R-:W-:Y:S01]  /*6000*/  ISETP.GT.AND P4, PT, R12.reuse, RZ, P2 ;  /* 0x000000ff0c00720c */ /* 0x040fe20001784270 */
[----:B------:R-:W-:Y:S01]  /*6010*/  @P5 STG.E.U16 desc[UR12][R2.64+0xa2], R65 ;  /* 0x0000a24102005986 */ /* 0x000fe2000c10150c */
[----:B------:R-:W-:-:S02]  /*6020*/  ISETP.GT.AND P5, PT, R12, RZ, P3 ;  /* 0x000000ff0c00720c */ /* 0x000fc40001fa4270 */
[----:B------:R-:W-:Y:S02]  /*6030*/  F2FP.BF16.F32.PACK_AB R66, RZ, R66 ;  /* 0x00000042ff42723e */ /* 0x000fe400000010ff */
[----:B------:R-:W-:Y:S02]  /*6040*/  F2FP.BF16.F32.PACK_AB R67, RZ, R67 ;  /* 0x00000043ff43723e */ /* 0x000fe400000010ff */
[----:B------:R-:W-:Y:S01]  /*6050*/  F2FP.BF16.F32.PACK_AB R68, RZ, R68 ;  /* 0x00000044ff44723e */ /* 0x000fe200000010ff */
[----:B------:R-:W-:Y:S01]  /*6060*/  @P1 STG.E.U16 desc[UR12][R4.64+0xa0], R66 ;  /* 0x0000a04204001986 */ /* 0x000fe2000c10150c */
[C---:B------:R-:W-:Y:S02]  /*6070*/  ISETP.GT.AND P1, PT, R12.reuse, 0x8, P2 ;  /* 0x000000080c00780c */ /* 0x040fe40001724270 */
[----:B------:R-:W-:Y:S01]  /*6080*/  F2FP.BF16.F32.PACK_AB R69, RZ, R69 ;  /* 0x00000045ff45723e */ /* 0x000fe200000010ff */
[----:B------:R-:W-:Y:S01]  /*6090*/  @P0 STG.E.U16 desc[UR12][R4.64+0xa2], R67 ;  /* 0x0000a24304000986 */ /* 0x000fe2000c10150c */
[----:B------:R-:W-:-:S02]  /*60a0*/  ISETP.GT.AND P2, PT, R12, 0x8, P3 ;  /* 0x000000080c00780c */ /* 0x000fc40001f44270 */
[C---:B------:R-:W-:Y:S01]  /*60b0*/  ISETP.GT.AND P3, PT, R10.reuse, 0x60, PT ;  /* 0x000000600a00780c */ /* 0x040fe20003f64270 */
[----:B------:R-:W-:Y:S01]  /*60c0*/  @P4 STG.E.U16 desc[UR12][R2.64+0xb0], R68 ;  /* 0x0000b04402004986 */ /* 0x000fe2000c10150c */
[----:B------:R-:W-:Y:S02]  /*60d0*/  ISETP.GT.AND P0, PT, R10, 0x61, PT ;  /* 0x000000610a00780c */ /* 0x000fe40003f04270 */
[C---:B------:R-:W-:Y:S01]  /*60e0*/  ISETP.GT.AND P4, PT, R12.reuse, RZ, P3 ;  /* 0x000000ff0c00720c */ /* 0x040fe20001f84270 */
[----:B------:R-:W-:Y:S01]  /*60f0*/  @P5 STG.E.U16 desc[UR12][R2.64+0xb2], R69 ;  /* 0x0000b24502005986 */ /* 0x000fe2000c10150c */
[----:B------:R-:W-:Y:S02]  /*6100*/  ISETP.GT.AND P5, PT, R12, RZ, P0 ;  /* 0x000000ff0c00720c */ /* 0x000fe400007a4270 */
[----:B------:R-:W-:Y:S02]  /*6110*/  F2FP.BF16.F32.PACK_AB R70, RZ, R70 ;  /* 0x00000046ff46723e */ /* 0x000fe400000010ff */
[----:B------:R-:W-:-:S02]  /*6120*/  F2FP.BF16.F32.PACK_AB R71, RZ, R71 ;  /* 0x00000047ff47723e */ /* 0x000fc400000010ff */
[----:B------:R-:W-:Y:S01]  /*6130*/  F2FP.BF16.F32.PACK_AB R72, RZ, R72 ;  /* 0x00000048ff48723e */ /* 0x000fe200000010ff */
[----:B------:R-:W-:Y:S01]  /*6140*/  @P1 STG.E.U16 desc[UR12][R4.64+0xb0], R70 ;  /* 0x0000b04604001986 */ /* 0x000fe2000c10150c */
[----:B------:R-:W-:Y:S02]  /*6150*/  F2FP.BF16.F32.PACK_AB R73, RZ, R73 ;  /* 0x00000049ff49723e */ /* 0x000fe400000010ff */
[C---:B------:R-:W-:Y:S01]  /*6160*/  ISETP.GT.AND P1, PT, R12.reuse, 0x8, P3 ;  /* 0x000000080c00780c */ /* 0x040fe20001f24270 */
[----:B------:R-:W-:Y:S01]  /*6170*/  @P2 STG.E.U16 desc[UR12][R4.64+0xb2], R71 ;  /* 0x0000b24704002986 */ /* 0x000fe2000c10150c */
[----:B------:R-:W-:Y:S02]  /*6180*/  ISETP.GT.AND P0, PT, R12, 0x8, P0 ;  /* 0x000000080c00780c */ /* 0x000fe40000704270 */
[----:B------:R-:W-:Y:S01]  /*6190*/  F2FP.BF16.F32.PACK_AB R74, RZ, R74 ;  /* 0x0000004aff4a723e */ /* 0x000fe200000010ff */
[----:B------:R-:W-:Y:S01]  /*61a0*/  @P4 STG.E.U16 desc[UR12][R2.64+0xc0], R72 ;  /* 0x0000c04802004986 */ /* 0x000fe2000c10150c */
[----:B------:R-:W-:-:S02]  /*61b0*/  ISETP.GT.AND P4, PT, R10, 0x68, PT ;  /* 0x000000680a00780c */ /* 0x000fc40003f84270 */
[----:B------:R-:W-:Y:S01]  /*61c0*/  F2FP.BF16.F32.PACK_AB R75, RZ, R75 ;  /* 0x0000004bff4b723e */ /* 0x000fe200000010ff */
[----:B------:R-:W-:Y:S01]  /*61d0*/  @P5 STG.E.U16 desc[UR12][R2.64+0xc2], R73 ;  /* 0x0000c24902005986 */ /* 0x000fe2000c10150c */
[----:B------:R-:W-:Y:S02]  /*61e0*/  ISETP.GT.AND P5, PT, R10, 0x69, PT ;  /* 0x000000690a00780c */ /* 0x000fe40003fa4270 */
[C---:B------:R-:W-:Y:S01]  /*61f0*/  ISETP.GT.AND P2, PT, R12.reuse, RZ, P4 ;  /* 0x000000ff0c00720c */ /* 0x040fe20002744270 */
[----:B------:R-:W-:Y:S01]  /*6200*/  @P1 STG.E.U16 desc[UR12][R4.64+0xc0], R74 ;  /* 0x0000c04a04001986 */ /* 0x000fe2000c10150c */
[----:B------:R-:W-:Y:S02]  /*6210*/  ISETP.GT.AND P6, PT, R12, RZ, P5 ;  /* 0x000000ff0c00720c */ /* 0x000fe40002fc4270 */
[----:B------:R-:W-:Y:S01]  /*6220*/  F2FP.BF16.F32.PACK_AB R76, RZ, R76 ;  /* 0x0000004cff4c723e */ /* 0x000fe200000010ff */
[----:B------:R-:W-:Y:S01]  /*6230*/  @P0 STG.E.U16 desc[UR12][R4.64+0xc2], R75 ;  /* 0x0000c24b04000986 */ /* 0x000fe2000c10150c */
[----:B------:R-:W-:-:S02]  /*6240*/  F2FP.BF16.F32.PACK_AB R77, RZ, R77 ;  /* 0x0000004dff4d723e */ /* 0x000fc400000010ff */
[----:B------:R-:W-:Y:S02]  /*6250*/  ISETP.GT.AND P3, PT, R10, 0x70, PT ;  /* 0x000000700a00780c */ /* 0x000fe40003f64270 */
[----:B------:R-:W-:Y:S02]  /*6260*/  ISETP.GT.AND P4, PT, R12, 0x8, P4 ;  /* 0x000000080c00780c */ /* 0x000fe40002784270 */
[----:B------:R-:W-:Y:S01]  /*6270*/  F2FP.BF16.F32.PACK_AB R78, RZ, R78 ;  /* 0x0000004eff4e723e */ /* 0x000fe200000010ff */
[----:B------:R-:W-:Y:S01]  /*6280*/  @P2 STG.E.U16 desc[UR12][R2.64+0xd0], R76 ;  /* 0x0000d04c02002986 */ /* 0x000fe2000c10150c */
[----:B------:R-:W-:Y:S02]  /*6290*/  ISETP.GT.AND P2, PT, R10, 0x71, PT ;  /* 0x000000710a00780c */ /* 0x000fe40003f44270 */
[----:B------:R-:W-:Y:S01]  /*62a0*/  F2FP.BF16.F32.PACK_AB R79, RZ, R79 ;  /* 0x0000004fff4f723e */ /* 0x000fe200000010ff */
[----:B------:R-:W-:Y:S01]  /*62b0*/  @P6 STG.E.U16 desc[UR12][R2.64+0xd2], R77 ;  /* 0x0000d24d02006986 */ /* 0x000fe2000c10150c */
[----:B------:R-:W-:-:S02]  /*62c0*/  ISETP.GT.AND P6, PT, R12, 0x8, P5 ;  /* 0x000000080c00780c */ /* 0x000fc40002fc4270 */
[----:B------:R-:W-:Y:S02]  /*62d0*/  ISETP.GT.AND P5, PT, R12, RZ, P3 ;  /* 0x000000ff0c00720c */ /* 0x000fe40001fa4270 */
[----:B------:R-:W-:Y:S01]  /*62e0*/  F2FP.BF16.F32.PACK_AB R80, RZ, R80 ;  /* 0x00000050ff50723e */ /* 0x000fe200000010ff */
[----:B------:R-:W-:Y:S01]  /*62f0*/  @P4 STG.E.U16 desc[UR12][R4.64+0xd0], R78 ;  /* 0x0000d04e04004986 */ /* 0x000fe2000c10150c */
[C---:B------:R-:W-:Y:S02]  /*6300*/  ISETP.GT.AND P1, PT, R10.reuse, 0x78, PT ;  /* 0x000000780a00780c */ /* 0x040fe40003f24270 */
[----:B------:R-:W-:Y:S02]  /*6310*/  ISETP.GT.AND P0, PT, R10, 0x79, PT ;  /* 0x000000790a00780c */ /* 0x000fe40003f04270 */
[C---:B------:R-:W-:Y:S02]  /*6320*/  ISETP.GT.AND P4, PT, R12.reuse, RZ, P2 ;  /* 0x000000ff0c00720c */ /* 0x040fe40001784270 */
[C---:B------:R-:W-:Y:S01]  /*6330*/  ISETP.GT.AND P3, PT, R12.reuse, 0x8, P3 ;  /* 0x000000080c00780c */ /* 0x040fe20001f64270 */
[----:B------:R-:W-:Y:S01]  /*6340*/  @P6 STG.E.U16 desc[UR12][R4.64+0xd2], R79 ;  /* 0x0000d24f04006986 */ /* 0x000fe2000c10150c */
[----:B------:R-:W-:-:S02]  /*6350*/  ISETP.GT.AND P2, PT, R12, 0x8, P2 ;  /* 0x000000080c00780c */ /* 0x000fc40001744270 */
[C---:B------:R-:W-:Y:S01]  /*6360*/  ISETP.GT.AND P6, PT, R12.reuse, RZ, P0 ;  /* 0x000000ff0c00720c */ /* 0x040fe200007c4270 */
[----:B------:R-:W-:Y:S01]  /*6370*/  @P5 STG.E.U16 desc[UR12][R2.64+0xe0], R80 ;  /* 0x0000e05002005986 */ /* 0x000fe2000c10150c */
[C---:B------:R-:W-:Y:S02]  /*6380*/  ISETP.GT.AND P5, PT, R12.reuse, RZ, P1 ;  /* 0x000000ff0c00720c */ /* 0x040fe40000fa4270 */
[C---:B------:R-:W-:Y:S02]  /*6390*/  ISETP.GT.AND P1, PT, R12.reuse, 0x8, P1 ;  /* 0x000000080c00780c */ /* 0x040fe40000f24270 */
[----:B------:R-:W-:Y:S02]  /*63a0*/  F2FP.BF16.F32.PACK_AB R81, RZ, R81 ;  /* 0x00000051ff51723e */ /* 0x000fe400000010ff */
[----:B------:R-:W-:Y:S02]  /*63b0*/  F2FP.BF16.F32.PACK_AB R82, RZ, R82 ;  /* 0x00000052ff52723e */ /* 0x000fe400000010ff */
[----:B------:R-:W-:Y:S01]  /*63c0*/  F2FP.BF16.F32.PACK_AB R83, RZ, R83 ;  /* 0x00000053ff53723e */ /* 0x000fe200000010ff */
[----:B------:R-:W-:Y:S01]  /*63d0*/  @P4 STG.E.U16 desc[UR12][R2.64+0xe2], R81 ;  /* 0x0000e25102004986 */ /* 0x000fe2000c10150c */
[----:B------:R-:W-:-:S02]  /*63e0*/  ISETP.GT.AND P0, PT, R12, 0x8, P0 ;  /* 0x000000080c00780c */ /* 0x000fc40000704270 */
[----:B------:R-:W-:Y:S01]  /*63f0*/  F2FP.BF16.F32.PACK_AB R84, RZ, R84 ;  /* 0x00000054ff54723e */ /* 0x000fe200000010ff */
[----:B------:R-:W-:Y:S01]  /*6400*/  @P3 STG.E.U16 desc[UR12][R4.64+0xe0], R82 ;  /* 0x0000e05204003986 */ /* 0x000fe2000c10150c */
[----:B------:R-:W-:Y:S02]  /*6410*/  F2FP.BF16.F32.PACK_AB R85, RZ, R85 ;  /* 0x00000055ff55723e */ /* 0x000fe400000010ff */
[----:B------:R-:W-:Y:S01]  /*6420*/  F2FP.BF16.F32.PACK_AB R86, RZ, R86 ;  /* 0x00000056ff56723e */ /* 0x000fe200000010ff */
[----:B------:R-:W-:Y:S04]  /*6430*/  @P2 STG.E.U16 desc[UR12][R4.64+0xe2], R83 ;  /* 0x0000e25304002986 */ /* 0x000fe8000c10150c */
[----:B------:R-:W-:Y:S04]  /*6440*/  @P5 STG.E.U16 desc[UR12][R2.64+0xf0], R84 ;  /* 0x0000f05402005986 */ /* 0x000fe8000c10150c */
[----:B------:R0:W-:Y:S02]  /*6450*/  @P6 STG.E.U16 desc[UR12][R2.64+0xf2], R85 ;  /* 0x0000f25502006986 */ /* 0x0001e4000c10150c */
[----:B0-----:R-:W-:-:S02]  /*6460*/  @P1 IMAD.MOV.U32 R2, RZ, RZ, R4 ;  /* 0x000000ffff021224 */ /* 0x001fc400078e0004 */
[----:B------:R-:W-:-:S05]  /*6470*/  @P1 IMAD.MOV.U32 R3, RZ, RZ, R5 ;  /* 0x000000ffff031224 */ /* 0x000fca00078e0005 */
[----:B------:R0:W-:Y:S01]  /*6480*/  @P1 STG.E.U16 desc[UR12][R2.64+0xf0], R86 ;  /* 0x0000f05602001986 */ /* 0x0001e2000c10150c */
[----:B------:R-:W-:Y:S05]  /*6490*/  @!P0 EXIT ;  /* 0x000000000000894d */ /* 0x000fea0003800000 */
[----:B------:R-:W-:-:S05]  /*64a0*/  F2FP.BF16.F32.PACK_AB R0, RZ, R0 ;  /* 0x00000000ff00723e */ /* 0x000fca00000010ff */
[----:B------:R-:W-:Y:S01]  /*64b0*/  STG.E.U16 desc[UR12][R4.64+0xf2], R0 ;  /* 0x0000f20004007986 */ /* 0x000fe2000c10150c */
[----:B------:R-:W-:Y:S05]  /*64c0*/  EXIT ;  /* 0x000000000000794d */ /* 0x000fea0003800000 */
.L_x_14:
[----:B------:R-:W-:-:S13]  /*64d0*/  ISETP.NE.AND P0, PT, R14, RZ, PT ;  /* 0x000000ff0e00720c */ /* 0x000fda0003f05270 */
[----:B------:R-:W-:Y:S05]  /*64e0*/  @P0 EXIT ;  /* 0x000000000000094d */ /* 0x000fea0003800000 */
[----:B------:R-:W2:Y:S01]  /*64f0*/  LDC R2, c[0x0][0x294] ;  /* 0x0000a500ff027b82 */ /* 0x000ea20000000800 */
[----:B------:R-:W-:Y:S01]  /*6500*/  ELECT P0, URZ, PT ;  /* 0x00000000003f782f */ /* 0x000fe20003800000 */
[----:B--2--5:R-:W-:-:S05]  /*6510*/  VIADD R0, R2, 0x3f ;  /* 0x0000003f02007836 */ /* 0x024fca0000000000 */
[----:B------:R-:W-:-:S04]  /*6520*/  SHF.R.S32.HI R13, RZ, 0x1f, R0 ;  /* 0x0000001fff0d7819 */ /* 0x000fc80000011400 */
[----:B------:R-:W-:-:S04]  /*6530*/  LEA.HI R13, R13, R0, RZ, 0x6 ;  /* 0x000000000d0d7211 */ /* 0x000fc800078f30ff */
[----:B------:R-:W-:Y:S01]  /*6540*/  SHF.R.S32.HI R13, RZ, 0x6, R13 ;  /* 0x00000006ff0d7819 */ /* 0x000fe2000001140d */
[----:B------:R-:W-:Y:S06]  /*6550*/  @!P0 BRA `(.L_x_153) ;  /* 0x0000000800348947 */ /* 0x000fec0003800000 */
[----:B------:R-:W-:-:S13]  /*6560*/  ISETP.GE.AND P0, PT, R2, 0x1, PT ;  /* 0x000000010200780c */ /* 0x000fda0003f06270 */
[----:B------:R-:W-:Y:S05]  /*6570*/  @!P0 BRA `(.L_x_153) ;  /* 0x00000008002c8947 */ /* 0x000fea0003800000 */
[----:B------:R-:W0:Y:S01]  /*6580*/  S2R R2, SR_CgaCtaId ;  /* 0x0000000000027919 */ /* 0x000e220000008800 */
[----:B------:R-:W1:Y:S01]  /*6590*/  LDC.64 R14, c[0x0][0x4f8] ;  /* 0x00013e00ff0e7b82 */ /* 0x000e620000000a00 */
[----:B------:R-:W-:Y:S01]  /*65a0*/  ULDC.64 UR4, c[0x0][0x4c0] ;  /* 0x0001300000047ab9 */ /* 0x000fe20000000a00 */
[----:B------:R-:W-:Y:S01]  /*65b0*/  LOP3.LUT P0, RZ, R10, 0x1f, RZ, 0xc0, !PT ;  /* 0x0000001f0aff7812 */ /* 0x000fe2000780c0ff */
[----:B------:R-:W-:Y:S01]  /*65c0*/  IMAD.SHL.U32 R11, R11, 0x80, RZ ;  /* 0x000000800b0b7824 */ /* 0x000fe200078e00ff */
[C---:B------:R-:W-:Y:S01]  /*65d0*/  ISETP.NE.AND P2, PT, R12.reuse, RZ, PT ;  /* 0x000000ff0c00720c */ /* 0x040fe20003f45270 */
[----:B---3--:R-:W-:Y:S01]  /*65e0*/  IMAD.MOV.U32 R4, RZ, RZ, 0x1 ;  /* 0x00000001ff047424 */ /* 0x008fe200078e00ff */
[----:B------:R-:W-:Y:S01]  /*65f0*/  ISETP.NE.OR P0, PT, R12, RZ, !P0 ;  /* 0x000000ff0c00720c */ /* 0x000fe20004705670 */
[----:B------:R-:W-:Y:S01]  /*6600*/  IMAD.SHL.U32 R12, R7, 0x40, RZ ;  /* 0x00000040070c7824 */ /* 0x000fe200078e00ff */
[----:B------:R-:W2:Y:S01]  /*6610*/  LDC R0, c[0x0][0x500] ;  /* 0x00014000ff007b82 */ /* 0x000ea20000000800 */
[----:B------:R-:W-:Y:S01]  /*6620*/  LOP3.LUT R17, R3, 0x2, RZ, 0xfc, !PT ;  /* 0x0000000203117812 */ /* 0x000fe200078efcff */
[----:B------:R-:W-:-:S02]  /*6630*/  IMAD.MOV.U32 R6, RZ, RZ, R13 ;  /* 0x000000ffff067224 */ /* 0x000fc400078e000d */
[----:B------:R-:W-:Y:S02]  /*6640*/  IMAD.MOV.U32 R18, RZ, RZ, RZ ;  /* 0x000000ffff127224 */ /* 0x000fe400078e00ff */
[----:B------:R-:W-:Y:S02]  /*6650*/  VIADD R19, R11, 0x40 ;  /* 0x000000400b137836 */ /* 0x000fe40000000000 */
[----:B-1----:R-:W-:Y:S01]  /*6660*/  IMAD R14, R9, UR4, R14 ;  /* 0x00000004090e7c24 */ /* 0x002fe2000f8e020e */
[----:B------:R-:W-:Y:S01]  /*6670*/  ULDC UR4, c[0x0][0x4c8] ;  /* 0x0001320000047ab9 */ /* 0x000fe20000000800 */
[----:B------:R-:W-:Y:S02]  /*6680*/  IMAD R15, R8, UR5, R15 ;  /* 0x00000005080f7c24 */ /* 0x000fe4000f8e020f */
[----:B--2---:R-:W-:Y:S02]  /*6690*/  IMAD R8, R5, UR4, R0 ;  /* 0x0000000405087c24 */ /* 0x004fe4000f8e0200 */
[----:B0-----:R-:W-:-:S02]  /*66a0*/  IMAD.SHL.U32 R0, R2, 0x800, RZ ;  /* 0x0000080002007824 */ /* 0x001fc400078e00ff */
[----:B------:R-:W-:Y:S02]  /*66b0*/  IMAD.MOV.U32 R5, RZ, RZ, RZ ;  /* 0x000000ffff057224 */ /* 0x000fe400078e00ff */
[----:B------:R-:W-:-:S07]  /*66c0*/  IMAD.SHL.U32 R2, R2, 0x20, RZ ;  /* 0x0000002002027824 */ /* 0x000fce00078e00ff */
.L_x_157:
[----:B------:R-:W0:Y:S01]  /*66d0*/  S2R R10, SR_CgaCtaId ;  /* 0x00000000000a7919 */ /* 0x000e220000008800 */
[----:B------:R-:W-:-:S04]  /*66e0*/  MOV R7, 0x400 ;  /* 0x0000040000077802 */ /* 0x000fc80000000f00 */
[----:B0-----:R-:W-:Y:S02]  /*66f0*/  LEA R16, R10, R7, 0x18 ;  /* 0x000000070a107211 */ /* 0x001fe400078ec0ff */
[----:B------:R-:W-:-:S03]  /*6700*/  SHF.L.U32 R7, R4, 0x1f, RZ ;  /* 0x0000001f04077819 */ /* 0x000fc600000006ff */
[----:B------:R-:W-:-:S07]  /*6710*/  IMAD R10, R5, 0x8, R16 ;  /* 0x00000008050a7824 */ /* 0x000fce00078e0210 */
.L_x_154:
[----:B0-----:R0:W1:Y:S02]  /*6720*/  SYNCS.PHASECHK.TRANS64.TRYWAIT P1, [R10+URZ+0x36048], R7 ;  /* 0x036048070a0075a7 */ /* 0x001064000802017f */
[----:B-1----:R-:W-:Y:S05]  /*6730*/  @!P1 NANOSLEEP.SYNCS 0x989680 ;  /* 0x009896800000995d */ /* 0x002fea0003900000 */
[----:B------:R-:W1:Y:S02]  /*6740*/  @!P1 SYNCS.PHASECHK.TRANS64 P1, [R10+URZ+0x36048], R7 ;  /* 0x036048070a0095a7 */ /* 0x000e64000802007f */
[----:B-1----:R-:W-:Y:S05]  /*6750*/  @!P1 BRA `(.L_x_154) ;  /* 0xfffffffc00f09947 */ /* 0x002fea000383ffff */
[----:B0-----:R-:W0:Y:S02]  /*6760*/  @!P2 LDC R7, c[0x0][0x580] ;  /* 0x00016000ff07ab82 */ /* 0x001e240000000800 */
[----:B0-----:R0:W-:Y:S02]  /*6770*/  @!P2 SYNCS.ARRIVE.TRANS64 RZ, [R10+URZ+0x36000], R7 ;  /* 0x036000070affa9a7 */ /* 0x0011e4000800003f */
[----:B0-----:R-:W-:-:S04]  /*6780*/  PRMT R7, R17, 0x9910, RZ ;  /* 0x0000991011077816 */ /* 0x001fc800000000ff */
[----:B------:R-:W-:-:S13]  /*6790*/  ISETP.NE.AND P1, PT, R7, 0x2, PT ;  /* 0x000000020700780c */ /* 0x000fda0003f25270 */
[----:B------:R-:W-:Y:S05]  /*67a0*/  @P1 BRA `(.L_x_155) ;  /* 0x0000000000041947 */ /* 0x000fea0003800000 */
[----:B------:R-:W-:Y:S01]  /*67b0*/  BPT.TRAP 0x1 ;  /* 0x000000040000795c */ /* 0x000fe20000300000 */
.L_x_155:
[----:B------:R-:W-:Y:S05]  /*67c0*/  @P0 BRA `(.L_x_156) ;  /* 0x0000000000040947 */ /* 0x000fea0003800000 */
[----:B------:R-:W-:Y:S01]  /*67d0*/  BPT.TRAP 0x1 ;  /* 0x000000040000795c */ /* 0x000fe20000300000 */
.L_x_156:
[----:B------:R-:W-:Y:S01]  /*67e0*/  R2UR UR7, R18 ;  /* 0x00000000120772ca */ /* 0x000fe200000e0000 */
[----:B------:R-:W-:Y:S01]  /*67f0*/  ULDC UR11, c[0x0][0x490] ;  /* 0x00012400000b7ab9 */ /* 0x000fe20000000800 */
[----:B------:R-:W-:Y:S01]  /*6800*/  R2UR UR21, R2 ;  /* 0x00000000021572ca */ /* 0x000fe200000e0000 */
[----:B------:R-:W-:Y:S01]  /*6810*/  UISETP.NE.AND UP0, UPT, UR11, 0x1, UPT ;  /* 0x000000010b00788c */ /* 0x000fe2000bf05270 */
[----:B------:R-:W-:Y:S01]  /*6820*/  IMAD.SHL.U32 R7, R5, 0x2000, RZ ;  /* 0x0000200005077824 */ /* 0x000fe200078e00ff */
[----:B------:R-:W-:Y:S01]  /*6830*/  ULDC UR4, c[0x0][0x49c] ;  /* 0x0001270000047ab9 */ /* 0x000fe20000000800 */
[----:B------:R-:W-:Y:S01]  /*6840*/  ULDC.64 UR22, c[0x0][0x198] ;  /* 0x0000660000167ab9 */ /* 0x000fe20000000a00 */
[----:B------:R-:W-:Y:S01]  /*6850*/  UISETP.NE.AND UP1, UPT, UR4, 0x1, UPT ;  /* 0x000000010400788c */ /* 0x000fe2000bf25270 */
[C---:B------:R-:W-:Y:S01]  /*6860*/  ISETP.GT.AND P3, PT, R6.reuse, 0x1, PT ;  /* 0x000000010600780c */ /* 0x040fe20003f64270 */
[----:B------:R-:W-:Y:S01]  /*6870*/  ULDC.64 UR28, c[0x0][0x4d0] ;  /* 0x00013400001c7ab9 */ /* 0x000fe20000000a00 */
[----:B------:R-:W-:Y:S01]  /*6880*/  LOP3.LUT R9, R7, 0x800, R0, 0xf8, !PT ;  /* 0x0000080007097812 */ /* 0x000fe200078ef800 */
[----:B------:R-:W-:Y:S01]  /*6890*/  UIADD3 UR32, UP2, UR22, 0x1f0, URZ ;  /* 0x000001f016207890 */ /* 0x000fe2000ff5e03f */
[----:B------:R-:W-:Y:S01]  /*68a0*/  VIADD R5, R5, 0x1 ;  /* 0x0000000105057836 */ /* 0x000fe20000000000 */
[----:B------:R-:W-:Y:S01]  /*68b0*/  USHF.L.U32 UR7, UR7, 0x6, URZ ;  /* 0x0000000607077899 */ /* 0x000fe2000800063f */
[----:B------:R-:W-:Y:S01]  /*68c0*/  VIADD R6, R6, 0xffffffff ;  /* 0xffffffff06067836 */ /* 0x000fe20000000000 */
[----:B------:R-:W-:Y:S01]  /*68d0*/  @UP0 ULDC UR8, c[0x0][0x494] ;  /* 0x0001250000080ab9 */ /* 0x000fe20000000800 */
[----:B------:R-:W-:Y:S01]  /*68e0*/  @UP0 ULDC UR12, c[0x0][0x494] ;  /* 0x00012500000c0ab9 */ /* 0x000fe20000000800 */
[----:B------:R-:W-:Y:S01]  /*68f0*/  ULOP3.LUT UR21, UR7, 0x20, UR21, 0xf8, !UPT ;  /* 0x0000002007157892 */ /* 0x000fe2000f8ef815 */
[----:B------:R-:W-:Y:S01]  /*6900*/  IMAD R9, R9, 0x2, R16 ;  /* 0x0000000209097824 */ /* 0x000fe200078e0210 */
[----:B------:R-:W-:Y:S01]  /*6910*/  @UP0 ULDC UR5, c[0x0][0x498] ;  /* 0x0001260000050ab9 */ /* 0x000fe20000000800 */
[----:B------:R-:W-:Y:S01]  /*6920*/  @UP0 ULDC UR16, c[0x0][0x498] ;  /* 0x0001260000100ab9 */ /* 0x000fe20000000800 */
[----:B------:R-:W-:Y:S01]  /*6930*/  UIMAD.WIDE.U32 UR8, UR21, UR8, URZ ;  /* 0x00000008150872a5 */ /* 0x000fe2000f8e003f */
[----:B------:R-:W-:Y:S01]  /*6940*/  IMAD.IADD R16, R16, 0x1, R7 ;  /* 0x0000000110107824 */ /* 0x000fe200078e0207 */
[----:B------:R-:W-:Y:S01]  /*6950*/  UIMAD.WIDE.U32 UR12, UR21, UR12, URZ ;  /* 0x0000000c150c72a5 */ /* 0x000fe2000f8e003f */
[----:B------:R-:W-:Y:S01]  /*6960*/  R2UR UR30, R9 ;  /* 0x00000000091e72ca */ /* 0x000fe200000e0000 */
[----:B------:R-:W-:Y:S01]  /*6970*/  UMOV UR6, UR21 ;  /* 0x0000001500067c82 */ /* 0x000fe20008000000 */
[----:B------:R-:W-:Y:S01]  /*6980*/  @UP0 USHF.R.U32.HI UR6, URZ, UR5, UR9 ;  /* 0x000000053f060299 */ /* 0x000fe20008011609 */
[----:B------:R-:W-:Y:S01]  /*6990*/  IMAD.U32 R7, R15, 0x20, R14 ;  /* 0x000000200f077824 */ /* 0x000fe200078e000e */
[----:B------:R-:W-:Y:S01]  /*69a0*/  UMOV UR10, UR21 ;  /* 0x00000015000a7c82 */ /* 0x000fe20008000000 */
[----:B------:R-:W-:Y:S01]  /*69b0*/  @UP1 ULDC.64 UR14, c[0x0][0x4a0] ;  /* 0x00012800000e1ab9 */ /* 0x000fe20000000a00 */
[----:B------:R-:W-:Y:S01]  /*69c0*/  @UP0 USHF.R.U32.HI UR10, URZ, UR16, UR13 ;  /* 0x000000103f0a0299 */ /* 0x000fe2000801160d */
[----:B------:R-:W-:Y:S01]  /*69d0*/  R2UR UR5, R10 ;  /* 0x000000000a0572ca */ /* 0x000fe200000e0000 */
[----:B------:R-:W-:Y:S01]  /*69e0*/  UIMAD.WIDE.U32 UR12, UR6, UR14, URZ ;  /* 0x0000000e060c72a5 */ /* 0x000fe2000f8e003f */
[----:B------:R-:W-:Y:S01]  /*69f0*/  IMAD.U32 R7, R8, 0x400, R7 ;  /* 0x0000040008077824 */ /* 0x000fe200078e0007 */
[----:B------:R-:W-:Y:S01]  /*6a00*/  @UP1 ULDC.64 UR18, c[0x0][0x4a0] ;  /* 0x0001280000121ab9 */ /* 0x000fe20000000a00 */
[----:B------:R-:W-:Y:S01]  /*6a10*/  UMOV UR9, UR6 ;  /* 0x0000000600097c82 */ /* 0x000fe20008000000 */
[----:B------:R-:W-:Y:S01]  /*6a20*/  UIMAD.WIDE.U32 UR16, UR10, UR18, URZ ;  /* 0x000000120a1072a5 */ /* 0x000fe2000f8e003f */
[----:B------:R-:W-:Y:S01]  /*6a30*/  IMAD.MOV.U32 R9, RZ, RZ, 0x3 ;  /* 0x00000003ff097424 */ /* 0x000fe200078e00ff */
[----:B------:R-:W-:Y:S01]  /*6a40*/  @UP1 USHF.R.U32.HI UR9, URZ, UR15, UR13 ;  /* 0x0000000f3f091299 */ /* 0x000fe2000801160d */
[----:B------:R-:W-:Y:S01]  /*6a50*/  R2UR UR34, R7 ;  /* 0x00000000072272ca */ /* 0x000fe200000e0000 */
[----:B------:R-:W-:Y:S01]  /*6a60*/  UIADD3 UR8, -UR10, URZ, URZ ;  /* 0x0000003f0a087290 */ /* 0x000fe2000fffe13f */
[----:B------:R-:W-:Y:S01]  /*6a70*/  ISETP.NE.AND P1, PT, R5, 0x9, PT ;  /* 0x000000090500780c */ /* 0x000fe20003f25270 */
[----:B------:R-:W-:Y:S01]  /*6a80*/  UMOV UR15, UR10 ;  /* 0x0000000a000f7c82 */ /* 0x000fe20008000000 */
[----:B------:R-:W-:Y:S01]  /*6a90*/  @UP1 USHF.R.U32.HI UR15, URZ, UR19, UR17 ;  /* 0x000000133f0f1299 */ /* 0x000fe20008011611 */
[----:B------:R-:W-:Y:S01]  /*6aa0*/  PRMT R7, R9, 0x7610, R7 ;  /* 0x0000761009077816 */ /* 0x000fe20000000007 */
[----:B------:R-:W-:Y:S01]  /*6ab0*/  UIADD3 UR19, -UR6, URZ, URZ ;  /* 0x0000003f06137290 */ /* 0x000fe2000fffe13f */
[----:B------:R-:W-:Y:S01]  /*6ac0*/  VIADD R18, R18, 0x1 ;  /* 0x0000000112127836 */ /* 0x000fe20000000000 */
[----:B------:R-:W-:Y:S01]  /*6ad0*/  ULDC UR17, c[0x0][0x4a8] ;  /* 0x00012a0000117ab9 */ /* 0x000fe20000000800 */
[----:B------:R-:W-:Y:S01]  /*6ae0*/  ULDC UR14, c[0x0][0x4cc] ;  /* 0x00013300000e7ab9 */ /* 0x000fe20000000800 */
[----:B------:R-:W-:Y:S01]  /*6af0*/  UISETP.NE.AND UP0, UPT, UR17, 0x1, UPT ;  /* 0x000000011100788c */ /* 0x000fe2000bf05270 */
[----:B------:R-:W-:Y:S01]  /*6b00*/  SEL R5, R5, RZ, P1 ;  /* 0x000000ff05057207 */ /* 0x000fe20000800000 */
[----:B------:R-:W-:-:S02]  /*6b10*/  UIMAD UR19, UR11, UR19, UR21 ;  /* 0x000000130b1372a4 */ /* 0x000fc4000f8e0215 */
[----:B------:R-:W-:Y:S01]  /*6b20*/  UIMAD UR11, UR11, UR8, UR21 ;  /* 0x000000080b0b72a4 */ /* 0x000fe2000f8e0215 */
[----:B------:R-:W-:Y:S01]  /*6b30*/  ULDC UR18, c[0x0][0x4ec] ;  /* 0x00013b0000127ab9 */ /* 0x000fe20000000800 */
[----:B------:R-:W-:Y:S02]  /*6b40*/  UIADD3 UR33, -UR15, URZ, URZ ;  /* 0x0000003f0f217290 */ /* 0x000fe4000fffe13f */
[----:B------:R-:W-:Y:S02]  /*6b50*/  UIMAD UR19, UR19, UR14, UR18 ;  /* 0x0000000e131372a4 */ /* 0x000fe4000f8e0212 */
[----:B------:R-:W-:Y:S02]  /*6b60*/  UIMAD UR11, UR11, UR14, UR18 ;  /* 0x0000000e0b0b72a4 */ /* 0x000fe4000f8e0212 */
[----:B------:R-:W-:Y:S01]  /*6b70*/  UIADD3 UR18, -UR9, URZ, URZ ;  /* 0x0000003f09127290 */ /* 0x000fe2000fffe13f */
[----:B------:R-:W-:Y:S01]  /*6b80*/  @UP0 ULDC UR20, c[0x0][0x4ac] ;  /* 0x00012b0000140ab9 */ /* 0x000fe20000000800 */
[----:B------:R-:W-:-:S02]  /*6b90*/  ULDC.64 UR12, c[0x0][0x4f0] ;  /* 0x00013c00000c7ab9 */ /* 0x000fc40000000a00 */
[----:B------:R-:W-:Y:S02]  /*6ba0*/  UIMAD UR6, UR4, UR18, UR6 ;  /* 0x00000012040672a4 */ /* 0x000fe4000f8e0206 */
[----:B------:R-:W-:Y:S01]  /*6bb0*/  UIMAD.WIDE.U32 UR20, UR9, UR20, URZ ;  /* 0x00000014091472a5 */ /* 0x000fe2000f8e003f */
[----:B------:R-:W-:Y:S01]  /*6bc0*/  R2UR UR18, R11 ;  /* 0x000000000b1272ca */ /* 0x000fe200000e0000 */
[----:B------:R-:W-:Y:S01]  /*6bd0*/  @UP0 ULDC UR31, c[0x0][0x4ac] ;  /* 0x00012b00001f0ab9 */ /* 0x000fe20000000800 */
[----:B------:R-:W-:Y:S01]  /*6be0*/  UIADD3 UR26, UP1, UR22, 0xf0, URZ ;  /* 0x000000f0161a7890 */ /* 0x000fe2000ff3e03f */
[----:B------:R-:W-:Y:S01]  /*6bf0*/  @UP0 ULDC UR35, c[0x0][0x4b0] ;  /* 0x00012c0000230ab9 */ /* 0x000fe20000000800 */
[----:B------:R-:W-:Y:S02]  /*6c00*/  UIADD3 UR16, UR30, 0x12000, URZ ;  /* 0x000120001e107890 */ /* 0x000fe4000fffe03f */
[----:B------:R-:W-:Y:S02]  /*6c10*/  UIADD3 UR8, UR30, 0x14000, URZ ;  /* 0x000140001e087890 */ /* 0x000fe4000fffe03f */
[----:B------:R-:W-:Y:S01]  /*6c20*/  UIMAD.WIDE.U32 UR30, UR15, UR31, URZ ;  /* 0x0000001f0f1e72a5 */ /* 0x000fe2000f8e003f */
[----:B------:R-:W-:Y:S01]  /*6c30*/  UMOV UR22, UR9 ;  /* 0x0000000900167c82 */ /* 0x000fe20008000000 */
[----:B------:R-:W-:Y:S01]  /*6c40*/  UIMAD UR33, UR4, UR33, UR10 ;  /* 0x00000021042172a4 */ /* 0x000fe2000f8e020a */
[----:B------:R-:W-:Y:S01]  /*6c50*/  R2UR UR4, R16 ;  /* 0x00000000100472ca */ /* 0x000fe200000e0000 */
[----:B------:R-:W-:Y:S01]  /*6c60*/  UIMAD UR20, UR6, UR28, UR12 ;  /* 0x0000001c061472a4 */ /* 0x000fe2000f8e020c */
[----:B------:R-:W-:Y:S01]  /*6c70*/  R2UR UR6, R12 ;  /* 0x000000000c0672ca */ /* 0x000fe200000e0000 */
[----:B------:R-:W-:Y:S01]  /*6c80*/  @UP0 USHF.R.U32.HI UR22, URZ, UR35, UR21 ;  /* 0x000000233f160299 */ /* 0x000fe20008011615 */
[----:B------:R-:W-:Y:S01]  /*6c90*/  R2UR UR35, R7 ;  /* 0x00000000072372ca */ /* 0x000fe200000e0000 */
[----:B------:R-:W-:Y:S01]  /*6ca0*/  @UP0 ULDC UR36, c[0x0][0x4b0] ;  /* 0x00012c0000240ab9 */ /* 0x000fe20000000800 */
[----:B------:R-:W-:Y:S01]  /*6cb0*/  UMOV UR14, UR15 ;  /* 0x0000000f000e7c82 */ /* 0x000fe20008000000 */
[----:B------:R-:W-:Y:S01]  /*6cc0*/  @UP0 USHF.R.U32.HI UR14, URZ, UR36, UR31 ;  /* 0x000000243f0e0299 */ /* 0x000fe2000801161f */
[----:B------:R-:W-:Y:S01]  /*6cd0*/  R2UR UR10, R19 ;  /* 0x00000000130a72ca */ /* 0x000fe200000e0000 */
[----:B------:R-:W-:Y:S01]  /*6ce0*/  UIADD3 UR5, UR5, 0x36000, URZ ;  /* 0x0003600005057890 */ /* 0x000fe2000fffe03f */
[----:B------:R-:W-:Y:S01]  /*6cf0*/  SEL R7, RZ, 0x1, P1 ;  /* 0x00000001ff077807 */ /* 0x000fe20000800000 */
[----:B------:R-:W-:-:S02]  /*6d00*/  UIADD3.X UR27, URZ, UR23, URZ, UP1, !UPT ;  /* 0x000000173f1b7290 */ /* 0x000fc40008ffe43f */
[----:B------:R-:W-:Y:S01]  /*6d10*/  UIADD3 UR21, -UR22, URZ, URZ ;  /* 0x0000003f16157290 */ /* 0x000fe2000fffe13f */
[----:B------:R-:W-:Y:S01]  /*6d20*/  LOP3.LUT R4, R4, R7, RZ, 0x3c, !PT ;  /* 0x0000000704047212 */ /* 0x000fe200078e3cff */
[----:B------:R-:W-:Y:S02]  /*6d30*/  UIADD3 UR30, -UR14, URZ, URZ ;  /* 0x0000003f0e1e7290 */ /* 0x000fe4000fffe13f */
[----:B------:R-:W-:Y:S01]  /*6d40*/  UIMAD UR21, UR17, UR21, UR9 ;  /* 0x00000015111572a4 */ /* 0x000fe2000f8e0209 */
[----:B------:R-:W-:Y:S01]  /*6d50*/  UMOV UR24, 0x0 ;  /* 0x0000000000187882 */ /* 0x000fe20000000000 */
[----:B------:R-:W-:Y:S01]  /*6d60*/  UMOV UR25, 0x10000000 ;  /* 0x1000000000197882 */ /* 0x000fe20000000000 */
[----:B------:R-:W-:Y:S01]  /*6d70*/  UIMAD UR17, UR17, UR30, UR15 ;  /* 0x0000001e111172a4 */ /* 0x000fe2000f8e020f */
[----:B------:R0:W-:Y:S01]  /*6d80*/  UTMALDG.2D [UR4], [UR26], desc[UR24] ;  /* 0x000018041a0075b4 */ /* 0x0001e20008009000 */
[----:B------:R-:W-:Y:S02]  /*6d90*/  UIMAD UR12, UR33, UR28, UR12 ;  /* 0x0000001c210c72a4 */ /* 0x000fe4000f8e020c */
[----:B------:R-:W-:-:S02]  /*6da0*/  UIMAD UR21, UR21, UR29, UR13 ;  /* 0x0000001d151572a4 */ /* 0x000fc4000f8e020d */
[----:B------:R-:W-:Y:S02]  /*6db0*/  UIADD3.X UR33, URZ, UR23, URZ, UP2, !UPT ;  /* 0x000000173f217290 */ /* 0x000fe400097fe43f */
[----:B------:R-:W-:Y:S01]  /*6dc0*/  UIMAD UR13, UR17, UR29, UR13 ;  /* 0x0000001d110d72a4 */ /* 0x000fe2000f8e020d */
[----:B------:R-:W-:Y:S02]  /*6dd0*/  UMOV UR9, UR5 ;  /* 0x0000000500097c82 */ /* 0x000fe40008000000 */
[----:B------:R-:W-:Y:S01]  /*6de0*/  UMOV UR17, UR5 ;  /* 0x0000000500117c82 */ /* 0x000fe20008000000 */
[----:B0-----:R-:W-:-:S09]  /*6df0*/  UPRMT UR4, UR34, 0x5410, UR35 ;  /* 0x0000541022047896 */ /* 0x001fd20008000023 */
[----:B------:R0:W-:Y:S01]  /*6e00*/  UTMALDG.5D.IM2COL.MULTICAST [UR16], [UR32], UR4 ;  /* 0x00000010200073b4 */ /* 0x0001e20008060804 */
[----:B------:R0:W-:Y:S02]  /*6e10*/  UTMALDG.5D.IM2COL.MULTICAST [UR8], [UR32], UR4 ;  /* 0x00000008200073b4 */ /* 0x0001e40008060804 */
[----:B0-----:R-:W-:Y:S05]  /*6e20*/  @P3 BRA `(.L_x_157) ;  /* 0xfffffff800283947 */ /* 0x001fea000383ffff */
.L_x_153:
[----:B------:R-:W-:Y:S01]  /*6e30*/  ISETP.GE.U32.AND P2, PT, R13, 0x9, PT ;  /* 0x000000090d00780c */ /* 0x000fe20003f46070 */
[----:B------:R-:W-:Y:S05]  /*6e40*/  WARPSYNC.ALL ;  /* 0x0000000000007948 */ /* 0x000fea0003800000 */
[----:B------:R-:W-:-:S07]  /*6e50*/  ELECT P1, URZ, PT ;  /* 0x00000000003f782f */ /* 0x000fce0003820000 */
[----:B---3--:R-:W-:-:S05]  /*6e60*/  @P2 IMAD.WIDE.U32 R4, R13, 0x38e38e39, RZ ;  /* 0x38e38e390d042825 */ /* 0x008fca00078e00ff */
[----:B------:R-:W-:-:S04]  /*6e70*/  @P2 SHF.R.U32.HI R0, RZ, 0x1, R5 ;  /* 0x00000001ff002819 */ /* 0x000fc80000011605 */
[----:B------:R-:W-:-:S04]  /*6e80*/  @P2 LOP3.LUT R0, R0, 0x1, RZ, 0xc0, !PT ;  /* 0x0000000100002812 */ /* 0x000fc800078ec0ff */
[----:B------:R-:W-:Y:S01]  /*6e90*/  @P2 ISETP.NE.U32.AND P0, PT, R0, 0x1, PT ;  /* 0x000000010000280c */ /* 0x000fe20003f05070 */
[----:B------:R-:W-:-:S12]  /*6ea0*/  @!P1 EXIT ;  /* 0x000000000000994d */ /* 0x000fd80003800000 */
[----:B------:R-:W-:Y:S01]  /*6eb0*/  LOP3.LUT R3, R3, 0x2, RZ, 0xfc, !PT ;  /* 0x0000000203037812 */ /* 0x000fe200078efcff */
[----:B------:R-:W-:Y:S01]  /*6ec0*/  IMAD.MOV.U32 R0, RZ, RZ, 0x1 ;  /* 0x00000001ff007424 */ /* 0x000fe200078e00ff */
[----:B------:R-:W-:Y:S02]  /*6ed0*/  @P2 ISETP.NE.U32.AND.EX P0, PT, RZ, RZ, PT, P0 ;  /* 0x000000ffff00220c */ /* 0x000fe40003f05100 */
[----:B------:R-:W-:Y:S02]  /*6ee0*/  ISETP.NE.AND P1, PT, R3, 0x3, PT ;  /* 0x000000030300780c */ /* 0x000fe40003f25270 */
[----:B------:R-:W-:-:S11]  /*6ef0*/  @P2 SEL R0, RZ, 0x1, !P0 ;  /* 0x00000001ff002807 */ /* 0x000fd60004000000 */
[----:B------:R-:W-:Y:S05]  /*6f00*/  @!P1 BRA `(.L_x_158) ;  /* 0x0000000000049947 */ /* 0x000fea0003800000 */
[----:B------:R-:W-:Y:S01]  /*6f10*/  BPT.TRAP 0x1 ;  /* 0x000000040000795c */ /* 0x000fe20000300000 */
.L_x_158:
[----:B------:R-:W0:Y:S01]  /*6f20*/  S2R R5, SR_CgaCtaId ;  /* 0x0000000000057919 */ /* 0x000e220000008800 */
[----:B------:R-:W-:Y:S01]  /*6f30*/  IMAD.WIDE.U32 R2, R13, 0x38e38e39, RZ ;  /* 0x38e38e390d027825 */ /* 0x000fe200078e00ff */
[----:B------:R-:W-:-:S04]  /*6f40*/  MOV R4, 0x400 ;  /* 0x0000040000047802 */ /* 0x000fc80000000f00 */
[----:B------:R-:W-:-:S05]  /*6f50*/  SHF.R.U32.HI R2, RZ, 0x1, R3 ;  /* 0x00000001ff027819 */ /* 0x000fca0000011603 */
[----:B------:R-:W-:Y:S01]  /*6f60*/  IMAD R2, R2, -0x9, R13 ;  /* 0xfffffff702027824 */ /* 0x000fe200078e020d */
[----:B0-----:R-:W-:Y:S02]  /*6f70*/  LEA R3, R5, R4, 0x18 ;  /* 0x0000000405037211 */ /* 0x001fe400078ec0ff */
[----:B------:R-:W-:-:S03]  /*6f80*/  SHF.L.U32 R5, R0, 0x1f, RZ ;  /* 0x0000001f00057819 */ /* 0x000fc600000006ff */
[----:B------:R-:W-:-:S04]  /*6f90*/  VIADD R3, R3, 0x36048 ;  /* 0x0003604803037836 */ /* 0x000fc80000000000 */
[----:B------:R-:W-:-:S07]  /*6fa0*/  IMAD R4, R2, 0x8, R3 ;  /* 0x0000000802047824 */ /* 0x000fce00078e0203 */
.L_x_159:
[----:B0-----:R0:W1:Y:S02]  /*6fb0*/  SYNCS.PHASECHK.TRANS64.TRYWAIT P0, [R4+URZ], R5 ;  /* 0x00000005040075a7 */ /* 0x001064000800017f */
[----:B-1----:R-:W-:Y:S05]  /*6fc0*/  @!P0 NANOSLEEP.SYNCS 0x989680 ;  /* 0x009896800000895d */ /* 0x002fea0003900000 */
[----:B------:R-:W1:Y:S02]  /*6fd0*/  @!P0 SYNCS.PHASECHK.TRANS64 P0, [R4+URZ], R5 ;  /* 0x00000005040085a7 */ /* 0x000e64000800007f */
[----:B-1----:R-:W-:Y:S05]  /*6fe0*/  @!P0 BRA `(.L_x_159) ;  /* 0xfffffffc00f08947 */ /* 0x002fea000383ffff */
[----:B------:R-:W-:-:S05]  /*6ff0*/  VIADD R2, R2, 0x1 ;  /* 0x0000000102027836 */ /* 0x000fca0000000000 */
[----:B------:R-:W-:-:S04]  /*7000*/  ISETP.NE.AND P0, PT, R2, 0x9, PT ;  /* 0x000000090200780c */ /* 0x000fc80003f05270 */
[----:B0-----:R-:W-:Y:S02]  /*7010*/  SEL R5, RZ, 0x1, P0 ;  /* 0x00000001ff057807 */ /* 0x001fe40000000000 */
[----:B------:R-:W-:Y:S02]  /*7020*/  SEL R2, R2, RZ, P0 ;  /* 0x000000ff02027207 */ /* 0x000fe40000000000 */
[----:B------:R-:W-:-:S03]  /*7030*/  LOP3.LUT R7, R0, R5, RZ, 0x3c, !PT ;  /* 0x0000000500077212 */ /* 0x000fc600078e3cff */
[----:B------:R-:W-:Y:S01]  /*7040*/  IMAD R0, R2, 0x8, R3 ;  /* 0x0000000802007824 */ /* 0x000fe200078e0203 */
[----:B------:R-:W-:-:S07]  /*7050*/  SHF.L.U32 R5, R7, 0x1f, RZ ;  /* 0x0000001f07057819 */ /* 0x000fce00000006ff */
.L_x_160:
        /* <DEDUP_REMOVED lines=11> */
.L_x_161:
        /* <DEDUP_REMOVED lines=11> */
.L_x_162:
        /* <DEDUP_REMOVED lines=11> */
.L_x_163:
        /* <DEDUP_REMOVED lines=11> */
.L_x_164:
        /* <DEDUP_REMOVED lines=11> */
.L_x_165:
        /* <DEDUP_REMOVED lines=11> */
.L_x_166:
        /* <DEDUP_REMOVED lines=11> */
.L_x_167:
[----:B0-----:R0:W1:Y:S02]  /*7530*/  SYNCS.PHASECHK.TRANS64.TRYWAIT P0, [R2+URZ], R3 ;  /* 0x00000003020075a7 */ /* 0x001064000800017f */
[----:B-1----:R-:W-:Y:S05]  /*7540*/  @!P0 NANOSLEEP.SYNCS 0x989680 ;  /* 0x009896800000895d */ /* 0x002fea0003900000 */
[----:B------:R-:W1:Y:S02]  /*7550*/  @!P0 SYNCS.PHASECHK.TRANS64 P0, [R2+URZ], R3 ;  /* 0x00000003020085a7 */ /* 0x000e64000800007f */
[----:B-1----:R-:W-:Y:S05]  /*7560*/  @P0 EXIT ;  /* 0x000000000000094d */ /* 0x002fea0003800000 */
[----:B------:R-:W-:Y:S05]  /*7570*/  BRA `(.L_x_167) ;  /* 0xfffffffc00ec7947 */ /* 0x000fea000383ffff */
.L_x_168:
[----:B------:R-:W-:-:S00]  /*7580*/  BRA `(.L_x_168) ;  /* 0xfffffffc00fc7947 */ /* 0x000fc0000383ffff */
[----:B------:R-:W-:-:S00]  /*7590*/  NOP ;  /* 0x0000000000007918 */ /* 0x000fc00000000000 */
        /* <DEDUP_REMOVED lines=14> */
.L_x_169:


//--------------------- .nv.shared._ZN7cutlass13device_kernelINS_4conv6kernel13ConvUniversalINS1_16ConvProblemShapeILNS1_8OperatorE2ELi3EEENS1_10collective14CollectiveConvINS1_46MainloopSm90TmaGmmaWarpSpecializedImplicitGemmILS5_2ELi9ELi3EN4cute5tupleIJNSA_1CILi2EEENSC_ILi1EEESE_EEENS1_36KernelImplicitTmaWarpSpecializedSm90ELi1EEENSB_IJNSC_ILi64EEENSB_IJNSC_ILi128EEEEEENSB_IJSI_EEEEEENS_10bfloat16_tESN_NSA_8TiledMMAINSA_8MMA_AtomIJNSA_4SM904GMMA28MMA_64x128x16_F32BF16BF16_SSILNSR_5MajorE1ELST_1ELNSR_7ScaleInE1ELSU_1EEEEEENSA_6LayoutINSB_IJSE_SE_SE_EEENSB_IJNSC_ILi0EEESZ_SZ_EEEEENSB_IJNSA_10UnderscoreES12_S12_EEEEENS7_6detail26Sm90ImplicitGemmTileTraitsINSA_13SM90_TMA_LOADENSA_14ComposedLayoutINSA_7SwizzleILi3ELi4ELi3EEENSA_18smem_ptr_flag_bitsILi16EEENSX_INSB_IJNSB_IJSI_SE_EEENSB_IJNSC_ILi8EEES1E_EEENSB_IJSE_NSC_ILi9EEEEEEEEENSB_IJNSB_IJSE_SZ_EEENSB_IJSI_NSC_ILi512EEEEEENSB_IJSZ_NSC_ILi4096EEEEEEEEEEEEEvEENS16_INSA_30SM90_TMA_LOAD_IM2COL_MULTICASTENS18_IS1A_S1C_NSX_INSB_IJNSB_IJSI_SD_EEES1F_S1H_EEENSB_IJNSB_IJSE_S1M_EEES1L_NSB_IJSZ_NSC_ILi8192EEEEEEEEEEEEEvEEEENS_8epilogue10collective6detail29Sm90TmaWarpSpecializedAdapterINS24_15DefaultEpilogueISN_NSB_IJlNSB_IJSE_lllEEESZ_EEES29_NS23_6thread17LinearCombinationISN_Li1EffLNS2A_9ScaleType4KindE0ELNS_15FloatRoundStyleE2ESN_EENS_4gemm15EpilogueDefaultEEEEEvvEEEEvNT_6ParamsE --------------------------
	.section	.nv.shared._ZN7cutlass13device_kernelINS_4conv6kernel13ConvUniversalINS1_16ConvProblemShapeILNS1_8OperatorE2ELi3EEENS1_10collective14CollectiveConvINS1_46MainloopSm90TmaGmmaWarpSpecializedImplicitGemmILS5_2ELi9ELi3EN4cute5tupleIJNSA_1CILi2EEENSC_ILi1EEESE_EEENS1_36KernelImplicitTmaWarpSpecializedSm90ELi1EEENSB_IJNSC_ILi64EEENSB_IJNSC_ILi128EEEEEENSB_IJSI_EEEEEENS_10bfloat16_tESN_NSA_8TiledMMAINSA_8MMA_AtomIJNSA_4SM904GMMA28MMA_64x128x16_F32BF16BF16_SSILNSR_5MajorE1ELST_1ELNSR_7ScaleInE1ELSU_1EEEEEENSA_6LayoutINSB_IJSE_SE_SE_EEENSB_IJNSC_ILi0EEESZ_SZ_EEEEENSB_IJNSA_10UnderscoreES12_S12_EEEEENS7_6detail26Sm90ImplicitGemmTileTraitsINSA_13SM90_TMA_LOADENSA_14ComposedLayoutINSA_7SwizzleILi3ELi4ELi3EEENSA_18smem_ptr_flag_bitsILi16EEENSX_INSB_IJNSB_IJSI_SE_EEENSB_IJNSC_ILi8EEES1E_EEENSB_IJSE_NSC_ILi9EEEEEEEEENSB_IJNSB_IJSE_SZ_EEENSB_IJSI_NSC_ILi512EEEEEENSB_IJSZ_NSC_ILi4096EEEEEEEEEEEEEvEENS16_INSA_30SM90_TMA_LOAD_IM2COL_MULTICASTENS18_IS1A_S1C_NSX_INSB_IJNSB_IJSI_SD_EEES1F_S1H_EEENSB_IJNSB_IJSE_S1M_EEES1L_NSB_IJSZ_NSC_ILi8192EEEEEEEEEEEEEvEEEENS_8epilogue10collective6detail29Sm90TmaWarpSpecializedAdapterINS24_15DefaultEpilogueISN_NSB_IJlNSB_IJSE_lllEEESZ_EEES29_NS23_6thread17LinearCombinationISN_Li1EffLNS2A_9ScaleType4KindE0ELNS_15FloatRoundStyleE2ESN_EENS_4gemm15EpilogueDefaultEEEEEvvEEEEvNT_6ParamsE,"aw",@nobits
	.sectionflags	@""
	.align	16
	.zero		1024


//--------------------- .nv.shared.reserved.0     --------------------------
	.section	.nv.shared.reserved.0,"aw",@nobits
	.weak		__nv_reservedSMEM_offset_0_alias
	.size		__nv_reservedSMEM_offset_0_alias, 0, 0
	.other		__nv_reservedSMEM_offset_0_alias,@"STO_CUDA_RESERVED_SHARED STV_DEFAULT"
__nv_reservedSMEM_offset_0_alias:
	.zero		0


//--------------------- .nv.global                --------------------------
	.section	.nv.global,"aw",@nobits
.nv.global:
	.type		_ZN39_INTERNAL_06913ee0_4_k_cu_92bec5e4_29474cute1_E,@object
	.size		_ZN39_INTERNAL_06913ee0_4_k_cu_92bec5e4_29474cute1_E,(_ZN39_INTERNAL_06913ee0_4_k_cu_92bec5e4_29474cuda3std3__45__cpo6cbeginE - _ZN39_INTERNAL_06913ee0_4_k_cu_92bec5e4_29474cute1_E)
_ZN39_INTERNAL_06913ee0_4_k_cu_92bec5e4_29474cute1_E:
	.zero		1
	.type		_ZN39_INTERNAL_06913ee0_4_k_cu_92bec5e4_29474cuda3std3__45__cpo6cbeginE,@object
	.size		_ZN39_INTERNAL_06913ee0_4_k_cu_92bec5e4_29474cuda3std3__45__cpo6cbeginE,(_ZN39_INTERNAL_06913ee0_4_k_cu_92bec5e4_29474cuda3std3__48in_placeE - _ZN39_INTERNAL_06913ee0_4_k_cu_92bec5e4_29474cuda3std3__45__cpo6cbeginE)
_ZN39_INTERNAL_06913ee0_4_k_cu_92bec5e4_29474cuda3std3__45__cpo6cbeginE:
	.zero		1
	.type		_ZN39_INTERNAL_06913ee0_4_k_cu_92bec5e4_29474cuda3std3__48in_placeE,@object
	.size		_ZN39_INTERNAL_06913ee0_4_k_cu_92bec5e4_29474cuda3std3__48in_placeE,(_ZN39_INTERNAL_06913ee0_4_k_cu_92bec5e4_29474cuda3std6ranges3__45__cpo9iter_moveE - _ZN39_INTERNAL_06913ee0_4_k_cu_92bec5e4_29474cuda3std3__48in_placeE)
_ZN39_INTERNAL_06913ee0_4_k_cu_92bec5e4_29474cuda3std3__48in_placeE:
	.zero		1
	.type		_ZN39_INTERNAL_06913ee0_4_k_cu_92bec5e4_29474cuda3std6ranges3__45__cpo9iter_moveE,@object
	.size		_ZN39_INTERNAL_06913ee0_4_k_cu_92bec5e4_29474cuda3std6ranges3__45__cpo9iter_moveE,(_ZN39_INTERNAL_06913ee0_4_k_cu_92bec5e4_29474cuda3std3__45__cpo5beginE - _ZN39_INTERNAL_06913ee0_4_k_cu_92bec5e4_29474cuda3std6ranges3__45__cpo9iter_moveE)
_ZN39_INTERNAL_06913ee0_4_k_cu_92bec5e4_29474cuda3std6ranges3__45__cpo9iter_moveE:
	.zero		1
	.type		_ZN39_INTERNAL_06913ee0_4_k_cu_92bec5e4_29474cuda3std3__45__cpo5beginE,@object
	.size		_ZN39_INTERNAL_06913ee0_4_k_cu_92bec5e4_29474cuda3std3__45__cpo5beginE,(_ZN39_INTERNAL_06913ee0_4_k_cu_92bec5e4_29474cuda3std3__441_GLOBAL__N__06913ee0_4_k_cu_92bec5e4_29476ignoreE - _ZN39_INTERNAL_06913ee0_4_k_cu_92bec5e4_29474cuda3std3__45__cpo5beginE)
_ZN39_INTERNAL_06913ee0_4_k_cu_92bec5e4_29474cuda3std3__45__cpo5beginE:
	.zero		1
	.type		_ZN39_INTERNAL_06913ee0_4_k_cu_92bec5e4_29474cuda3std3__441_GLOBAL__N__06913ee0_4_k_cu_92bec5e4_29476ignoreE,@object
	.size		_ZN39_INTERNAL_06913ee0_4_k_cu_92bec5e4_29474cuda3std3__441_GLOBAL__N__06913ee0_4_k_cu_92bec5e4_29476ignoreE,(_ZN39_INTERNAL_06913ee0_4_k_cu_92bec5e4_29474cute7productE - _ZN39_INTERNAL_06913ee0_4_k_cu_92bec5e4_29474cuda3std3__441_GLOBAL__N__06913ee0_4_k_cu_92bec5e4_29476ignoreE)
_ZN39_INTERNAL_06913ee0_4_k_cu_92bec5e4_29474cuda3std3__441_GLOBAL__N__06913ee0_4_k_cu_92bec5e4_29476ignoreE:
	.zero		1
	.type		_ZN39_INTERNAL_06913ee0_4_k_cu_92bec5e4_29474cute7productE,@object
	.size		_ZN39_INTERNAL_06913ee0_4_k_cu_92bec5e4_29474cute7productE,(_ZN39_INTERNAL_06913ee0_4_k_cu_92bec5e4_29474cuda3std3__45__cpo3endE - _ZN39_INTERNAL_06913ee0_4_k_cu_92bec5e4_29474cute7productE)
_ZN39_INTERNAL_06913ee0_4_k_cu_92bec5e4_29474cute7productE:
	.zero		1
	.type		_ZN39_INTERNAL_06913ee0_4_k_cu_92bec5e4_29474cuda3std3__45__cpo3endE,@object
	.size		_ZN39_INTERNAL_06913ee0_4_k_cu_92bec5e4_29474cuda3std3__45__cpo3endE,(_ZN39_INTERNAL_06913ee0_4_k_cu_92bec5e4_29474cuda3std3__419piecewise_constructE - _ZN39_INTERNAL_06913ee0_4_k_cu_92bec5e4_29474cuda3std3__45__cpo3endE)
_ZN39_INTERNAL_06913ee0_4_k_cu_92bec5e4_29474cuda3std3__45__cpo3endE:
	.zero		1
	.type		_ZN39_INTERNAL_06913ee0_4_k_cu_92bec5e4_29474cuda3std3__419piecewise_constructE,@object
	.size		_ZN39_INTERNAL_06913ee0_4_k_cu_92bec5e4_29474cuda3std3__419piecewise_constructE,(_ZN39_INTERNAL_06913ee0_4_k_cu_92bec5e4_29474cuda3std3__45__cpo4cendE - _ZN39_INTERNAL_06913ee0_4_k_cu_92bec5e4_29474cuda3std3__419piecewise_constructE)
_ZN39_INTERNAL_06913ee0_4_k_cu_92bec5e4_29474cuda3std3__419piecewise_constructE:
	.zero		1
	.type		_ZN39_INTERNAL_06913ee0_4_k_cu_92bec5e4_29474cuda3std3__45__cpo4cendE,@object
	.size		_ZN39_INTERNAL_06913ee0_4_k_cu_92bec5e4_29474cuda3std3__45__cpo4cendE,(_ZN39_INTERNAL_06913ee0_4_k_cu_92bec5e4_29474cuda3std6ranges3__45__cpo4swapE - _ZN39_INTERNAL_06913ee0_4_k_cu_92bec5e4_29474cuda3std3__45__cpo4cendE)
_ZN39_INTERNAL_06913ee0_4_k_cu_92bec5e4_29474cuda3std3__45__cpo4cendE:
	.zero		1
	.type		_ZN39_INTERNAL_06913ee0_4_k_cu_92bec5e4_29474cuda3std6ranges3__45__cpo4swapE,@object
	.size		_ZN39_INTERNAL_06913ee0_4_k_cu_92bec5e4_29474cuda3std6ranges3__45__cpo4swapE,(.L_7 - _ZN39_INTERNAL_06913ee0_4_k_cu_92bec5e4_29474cuda3std6ranges3__45__cpo4swapE)
_ZN39_INTERNAL_06913ee0_4_k_cu_92bec5e4_29474cuda3std6ranges3__45__cpo4swapE:
	.zero		1
.L_7:


//--------------------- .nv.constant0._ZN7cutlass13device_kernelINS_4conv6kernel13ConvUniversalINS1_16ConvProblemShapeILNS1_8OperatorE2ELi3EEENS1_10collective14CollectiveConvINS1_46MainloopSm90TmaGmmaWarpSpecializedImplicitGemmILS5_2ELi9ELi3EN4cute5tupleIJNSA_1CILi2EEENSC_ILi1EEESE_EEENS1_36KernelImplicitTmaWarpSpecializedSm90ELi1EEENSB_IJNSC_ILi64EEENSB_IJNSC_ILi128EEEEEENSB_IJSI_EEEEEENS_10bfloat16_tESN_NSA_8TiledMMAINSA_8MMA_AtomIJNSA_4SM904GMMA28MMA_64x128x16_F32BF16BF16_SSILNSR_5MajorE1ELST_1ELNSR_7ScaleInE1ELSU_1EEEEEENSA_6LayoutINSB_IJSE_SE_SE_EEENSB_IJNSC_ILi0EEESZ_SZ_EEEEENSB_IJNSA_10UnderscoreES12_S12_EEEEENS7_6detail26Sm90ImplicitGemmTileTraitsINSA_13SM90_TMA_LOADENSA_14ComposedLayoutINSA_7SwizzleILi3ELi4ELi3EEENSA_18smem_ptr_flag_bitsILi16EEENSX_INSB_IJNSB_IJSI_SE_EEENSB_IJNSC_ILi8EEES1E_EEENSB_IJSE_NSC_ILi9EEEEEEEEENSB_IJNSB_IJSE_SZ_EEENSB_IJSI_NSC_ILi512EEEEEENSB_IJSZ_NSC_ILi4096EEEEEEEEEEEEEvEENS16_INSA_30SM90_TMA_LOAD_IM2COL_MULTICASTENS18_IS1A_S1C_NSX_INSB_IJNSB_IJSI_SD_EEES1F_S1H_EEENSB_IJNSB_IJSE_S1M_EEES1L_NSB_IJSZ_NSC_ILi8192EEEEEEEEEEEEEvEEEENS_8epilogue10collective6detail29Sm90TmaWarpSpecializedAdapterINS24_15DefaultEpilogueISN_NSB_IJlNSB_IJSE_lllEEESZ_EEES29_NS23_6thread17LinearCombinationISN_Li1EffLNS2A_9ScaleType4KindE0ELNS_15FloatRoundStyleE2ESN_EENS_4gemm15EpilogueDefaultEEEEEvvEEEEvNT_6ParamsE --------------------------
	.section	.nv.constant0._ZN7cutlass13device_kernelINS_4conv6kernel13ConvUniversalINS1_16ConvProblemShapeILNS1_8OperatorE2ELi3EEENS1_10collective14CollectiveConvINS1_46MainloopSm90TmaGmmaWarpSpecializedImplicitGemmILS5_2ELi9ELi3EN4cute5tupleIJNSA_1CILi2EEENSC_ILi1EEESE_EEENS1_36KernelImplicitTmaWarpSpecializedSm90ELi1EEENSB_IJNSC_ILi64EEENSB_IJNSC_ILi128EEEEEENSB_IJSI_EEEEEENS_10bfloat16_tESN_NSA_8TiledMMAINSA_8MMA_AtomIJNSA_4SM904GMMA28MMA_64x128x16_F32BF16BF16_SSILNSR_5MajorE1ELST_1ELNSR_7ScaleInE1ELSU_1EEEEEENSA_6LayoutINSB_IJSE_SE_SE_EEENSB_IJNSC_ILi0EEESZ_SZ_EEEEENSB_IJNSA_10UnderscoreES12_S12_EEEEENS7_6detail26Sm90ImplicitGemmTileTraitsINSA_13SM90_TMA_LOADENSA_14ComposedLayoutINSA_7SwizzleILi3ELi4ELi3EEENSA_18smem_ptr_flag_bitsILi16EEENSX_INSB_IJNSB_IJSI_SE_EEENSB_IJNSC_ILi8EEES1E_EEENSB_IJSE_NSC_ILi9EEEEEEEEENSB_IJNSB_IJSE_SZ_EEENSB_IJSI_NSC_ILi512EEEEEENSB_IJSZ_NSC_ILi4096EEEEEEEEEEEEEvEENS16_INSA_30SM90_TMA_LOAD_IM2COL_MULTICASTENS18_IS1A_S1C_NSX_INSB_IJNSB_IJSI_SD_EEES1F_S1H_EEENSB_IJNSB_IJSE_S1M_EEES1L_NSB_IJSZ_NSC_ILi8192EEEEEEEEEEEEEvEEEENS_8epilogue10collective6detail29Sm90TmaWarpSpecializedAdapterINS24_15DefaultEpilogueISN_NSB_IJlNSB_IJSE_lllEEESZ_EEES29_NS23_6thread17LinearCombinationISN_Li1EffLNS2A_9ScaleType4KindE0ELNS_15FloatRoundStyleE2ESN_EENS_4gemm15EpilogueDefaultEEEEEvvEEEEvNT_6ParamsE,"a",@progbits
	.sectionflags	@""
	.align	4
.nv.constant0._ZN7cutlass13device_kernelINS_4conv6kernel13ConvUniversalINS1_16ConvProblemShapeILNS1_8OperatorE2ELi3EEENS1_10collective14CollectiveConvINS1_46MainloopSm90TmaGmmaWarpSpecializedImplicitGemmILS5_2ELi9ELi3EN4cute5tupleIJNSA_1CILi2EEENSC_ILi1EEESE_EEENS1_36KernelImplicitTmaWarpSpecializedSm90ELi1EEENSB_IJNSC_ILi64EEENSB_IJNSC_ILi128EEEEEENSB_IJSI_EEEEEENS_10bfloat16_tESN_NSA_8TiledMMAINSA_8MMA_AtomIJNSA_4SM904GMMA28MMA_64x128x16_F32BF16BF16_SSILNSR_5MajorE1ELST_1ELNSR_7ScaleInE1ELSU_1EEEEEENSA_6LayoutINSB_IJSE_SE_SE_EEENSB_IJNSC_ILi0EEESZ_SZ_EEEEENSB_IJNSA_10UnderscoreES12_S12_EEEEENS7_6detail26Sm90ImplicitGemmTileTraitsINSA_13SM90_TMA_LOADENSA_14ComposedLayoutINSA_7SwizzleILi3ELi4ELi3EEENSA_18smem_ptr_flag_bitsILi16EEENSX_INSB_IJNSB_IJSI_SE_EEENSB_IJNSC_ILi8EEES1E_EEENSB_IJSE_NSC_ILi9EEEEEEEEENSB_IJNSB_IJSE_SZ_EEENSB_IJSI_NSC_ILi512EEEEEENSB_IJSZ_NSC_ILi4096EEEEEEEEEEEEEvEENS16_INSA_30SM90_TMA_LOAD_IM2COL_MULTICASTENS18_IS1A_S1C_NSX_INSB_IJNSB_IJSI_SD_EEES1F_S1H_EEENSB_IJNSB_IJSE_S1M_EEES1L_NSB_IJSZ_NSC_ILi8192EEEEEEEEEEEEEvEEEENS_8epilogue10collective6detail29Sm90TmaWarpSpecializedAdapterINS24_15DefaultEpilogueISN_NSB_IJlNSB_IJSE_lllEEESZ_EEES29_NS23_6thread17LinearCombinationISN_Li1EffLNS2A_9ScaleType4KindE0ELNS_15FloatRoundStyleE2ESN_EENS_4gemm15EpilogueDefaultEEEEEvvEEEEvNT_6ParamsE:
	.zero		1664


//--------------------- SYMBOLS --------------------------

	.type		.nv.reservedSmem.offset0,@object
	.size		.nv.reservedSmem.offset0,0x4
